	.target	sm_100a

	.elftype	@"ET_EXEC"


//--------------------- .note.nv.tkinfo           --------------------------
	.section	.note.nv.tkinfo,"",@"SHT_NOTE"
	.sectionflags	@"SHF_NOTE_NV_TKINFO"
	.tkinfo
        /*0018*/ 	.word	0x00000002
        /*0030*/ 	.string	""
        /*0030*/ 	.string	"ptxas"
        /*0030*/ 	.string	"Cuda compilation tools, release 13.0, V13.0.88"
        /*0030*/ 	.string	"Build cuda_13.0.r13.0/compiler.36424714_0"
        /*0030*/ 	.string	"-arch sm_100a -m 64 "



//--------------------- .note.nv.cuinfo           --------------------------
	.section	.note.nv.cuinfo,"",@"SHT_NOTE"
	.sectionflags	@"SHF_NOTE_NV_CUINFO"
        /*0018*/ 	.short	0x0002
        /*001a*/ 	.short	0x0064
        /*001c*/ 	.short	0x0082
	.zero		2


//--------------------- .nv.info                  --------------------------
	.section	.nv.info,"",@"SHT_CUDA_INFO"
	.align	4


	//----- nvinfo : EIATTR_REGCOUNT
	.align		4
        /*0000*/ 	.byte	0x04, 0x2f
        /*0002*/ 	.short	(.L_16 - .L_15)
	.align		4
.L_15:
        /*0004*/ 	.word	index@(_ZN7cutlass13device_kernelINS_4gemm6kernel13GemmUniversalIN4cute5tupleIJiiiiEEENS1_10collective13CollectiveMmaINS1_35MainloopSm100TmaUmmaWarpSpecializedILi10ELi2ELi4ENS5_IJNS4_1CILi2EEENSA_ILi1EEESC_EEEEENS5_IJNSA_ILi64EEENSA_ILi240EEESF_EEEaNS5_IJlSC_lEEEaSI_NS4_8TiledMMAINS4_8MMA_AtomIJNS4_15SM100_MMA_S8_SSIaaiLi64ELi240ELNS4_4UMMA5MajorE0ELSN_0ELNSM_8SaturateE0EEEEEENS4_6LayoutINS5_IJSC_SC_SC_EEENS5_IJNSA_ILi0EEEST_ST_EEEEENS5_IJNS4_10UnderscoreESW_SW_EEEEENS4_13SM90_TMA_LOADENS4_14ComposedLayoutINS4_7SwizzleILi2ELi4ELi3EEENS4_18smem_ptr_flag_bitsILi8EEENSR_INS5_IJNSA_ILi8EEESF_EEENS5_IJSF_SC_EEEEEEEvNS4_8identityENS4_23SM90_TMA_LOAD_MULTICASTES19_vS1A_EENS_8epilogue10collective18CollectiveEpilogueINS1D_23Sm100TmaWarpSpecializedILi1ELi1ELi120ELb0ELb0EEEJSH_NS5_IJNSR_ISF_SC_EENSR_ISG_SC_EEEEEaSI_aSI_NS1D_6fusion15FusionCallbacksIS1H_NS1L_17LinearCombinationIaiaiLNS_15FloatRoundStyleE2EEESH_S1K_JEEENS4_5SM1004TMEM4LOAD25SM100_TMEM_LOAD_16dp32b8xESZ_NS10_INS11_ILi0ELi4ELi3EEES14_NSR_INS5_IJS15_NSA_ILi16EEEEEENS5_IJS1W_SC_EEEEEEENS4_39AutoVectorizingCopyWithAssumedAlignmentILi128EEENS4_14SM90_TMA_STOREES20_S22_S22_EEEvvEEEEvNT_6ParamsE)
        /*0008*/ 	.word	0x000000ff


	//----- nvinfo : EIATTR_FRAME_SIZE
	.align		4
.L_16:
        /*000c*/ 	.byte	0x04, 0x11
        /*000e*/ 	.short	(.L_18 - .L_17)
	.align		4
.L_17:
        /*0010*/ 	.word	index@($__internal_2_$__cuda_sm10x_tcgen05_guardrail_trap_unallocated_columns_being_dealloced)
        /*0014*/ 	.word	0x00000038


	//----- nvinfo : EIATTR_FRAME_SIZE
	.align		4
.L_18:
        /*0018*/ 	.byte	0x04, 0x11
        /*001a*/ 	.short	(.L_20 - .L_19)
	.align		4
.L_19:
        /*001c*/ 	.word	index@($__internal_1_$__cuda_sm10x_tcgen05_guardrail_trap_phase_invalid_during_alloc)
        /*0020*/ 	.word	0x00000038


	//----- nvinfo : EIATTR_FRAME_SIZE
	.align		4
.L_20:
        /*0024*/ 	.byte	0x04, 0x11
        /*0026*/ 	.short	(.L_22 - .L_21)
	.align		4
.L_21:
        /*0028*/ 	.word	index@($__internal_0_$__cuda_sm10x_tcgen05_guardrail_trap_col_being_dealloced_not_returned_by_alloc)
        /*002c*/ 	.word	0x00000038


	//----- nvinfo : EIATTR_FRAME_SIZE
	.align		4
.L_22:
        /*0030*/ 	.byte	0x04, 0x11
        /*0032*/ 	.short	(.L_24 - .L_23)
	.align		4
.L_23:
        /*0034*/ 	.word	index@(_ZN7cutlass13device_kernelINS_4gemm6kernel13GemmUniversalIN4cute5tupleIJiiiiEEENS1_10collective13CollectiveMmaINS1_35MainloopSm100TmaUmmaWarpSpecializedILi10ELi2ELi4ENS5_IJNS4_1CILi2EEENSA_ILi1EEESC_EEEEENS5_IJNSA_ILi64EEENSA_ILi240EEESF_EEEaNS5_IJlSC_lEEEaSI_NS4_8TiledMMAINS4_8MMA_AtomIJNS4_15SM100_MMA_S8_SSIaaiLi64ELi240ELNS4_4UMMA5MajorE0ELSN_0ELNSM_8SaturateE0EEEEEENS4_6LayoutINS5_IJSC_SC_SC_EEENS5_IJNSA_ILi0EEEST_ST_EEEEENS5_IJNS4_10UnderscoreESW_SW_EEEEENS4_13SM90_TMA_LOADENS4_14ComposedLayoutINS4_7SwizzleILi2ELi4ELi3EEENS4_18smem_ptr_flag_bitsILi8EEENSR_INS5_IJNSA_ILi8EEESF_EEENS5_IJSF_SC_EEEEEEEvNS4_8identityENS4_23SM90_TMA_LOAD_MULTICASTES19_vS1A_EENS_8epilogue10collective18CollectiveEpilogueINS1D_23Sm100TmaWarpSpecializedILi1ELi1ELi120ELb0ELb0EEEJSH_NS5_IJNSR_ISF_SC_EENSR_ISG_SC_EEEEEaSI_aSI_NS1D_6fusion15FusionCallbacksIS1H_NS1L_17LinearCombinationIaiaiLNS_15FloatRoundStyleE2EEESH_S1K_JEEENS4_5SM1004TMEM4LOAD25SM100_TMEM_LOAD_16dp32b8xESZ_NS10_INS11_ILi0ELi4ELi3EEES14_NSR_INS5_IJS15_NSA_ILi16EEEEEENS5_IJS1W_SC_EEEEEEENS4_39AutoVectorizingCopyWithAssumedAlignmentILi128EEENS4_14SM90_TMA_STOREES20_S22_S22_EEEvvEEEEvNT_6ParamsE)
        /*0038*/ 	.word	0x00000038


	//----- nvinfo : EIATTR_MIN_STACK_SIZE
	.align		4
.L_24:
        /*003c*/ 	.byte	0x04, 0x12
        /*003e*/ 	.short	(.L_26 - .L_25)
	.align		4
.L_25:
        /*0040*/ 	.word	index@(_ZN7cutlass13device_kernelINS_4gemm6kernel13GemmUniversalIN4cute5tupleIJiiiiEEENS1_10collective13CollectiveMmaINS1_35MainloopSm100TmaUmmaWarpSpecializedILi10ELi2ELi4ENS5_IJNS4_1CILi2EEENSA_ILi1EEESC_EEEEENS5_IJNSA_ILi64EEENSA_ILi240EEESF_EEEaNS5_IJlSC_lEEEaSI_NS4_8TiledMMAINS4_8MMA_AtomIJNS4_15SM100_MMA_S8_SSIaaiLi64ELi240ELNS4_4UMMA5MajorE0ELSN_0ELNSM_8SaturateE0EEEEEENS4_6LayoutINS5_IJSC_SC_SC_EEENS5_IJNSA_ILi0EEEST_ST_EEEEENS5_IJNS4_10UnderscoreESW_SW_EEEEENS4_13SM90_TMA_LOADENS4_14ComposedLayoutINS4_7SwizzleILi2ELi4ELi3EEENS4_18smem_ptr_flag_bitsILi8EEENSR_INS5_IJNSA_ILi8EEESF_EEENS5_IJSF_SC_EEEEEEEvNS4_8identityENS4_23SM90_TMA_LOAD_MULTICASTES19_vS1A_EENS_8epilogue10collective18CollectiveEpilogueINS1D_23Sm100TmaWarpSpecializedILi1ELi1ELi120ELb0ELb0EEEJSH_NS5_IJNSR_ISF_SC_EENSR_ISG_SC_EEEEEaSI_aSI_NS1D_6fusion15FusionCallbacksIS1H_NS1L_17LinearCombinationIaiaiLNS_15FloatRoundStyleE2EEESH_S1K_JEEENS4_5SM1004TMEM4LOAD25SM100_TMEM_LOAD_16dp32b8xESZ_NS10_INS11_ILi0ELi4ELi3EEES14_NSR_INS5_IJS15_NSA_ILi16EEEEEENS5_IJS1W_SC_EEEEEEENS4_39AutoVectorizingCopyWithAssumedAlignmentILi128EEENS4_14SM90_TMA_STOREES20_S22_S22_EEEvvEEEEvNT_6ParamsE)
        /*0044*/ 	.word	0x00000038
.L_26:


//--------------------- .nv.compat                --------------------------
	.section	.nv.compat,"",@"SHT_CUDA_COMPAT_INFO"
	.align	4
        /*0000*/ 	.byte	0x02, 0x09, 0x01, 0x00, 0x02, 0x02, 0x03, 0x00, 0x02, 0x05, 0x06, 0x00, 0x03, 0x07, 0x01, 0x01
        /*0010*/ 	.byte	0x02, 0x03, 0x01, 0x00, 0x02, 0x06, 0x01, 0x00, 0x04, 0x0b, 0x08, 0x00, 0x01, 0x00, 0x00, 0x00
        /*0020*/ 	.byte	0x00, 0x00, 0x00, 0x00


//--------------------- .nv.info._ZN7cutlass13device_kernelINS_4gemm6kernel13GemmUniversalIN4cute5tupleIJiiiiEEENS1_10collective13CollectiveMmaINS1_35MainloopSm100TmaUmmaWarpSpecializedILi10ELi2ELi4ENS5_IJNS4_1CILi2EEENSA_ILi1EEESC_EEEEENS5_IJNSA_ILi64EEENSA_ILi240EEESF_EEEaNS5_IJlSC_lEEEaSI_NS4_8TiledMMAINS4_8MMA_AtomIJNS4_15SM100_MMA_S8_SSIaaiLi64ELi240ELNS4_4UMMA5MajorE0ELSN_0ELNSM_8SaturateE0EEEEEENS4_6LayoutINS5_IJSC_SC_SC_EEENS5_IJNSA_ILi0EEEST_ST_EEEEENS5_IJNS4_10UnderscoreESW_SW_EEEEENS4_13SM90_TMA_LOADENS4_14ComposedLayoutINS4_7SwizzleILi2ELi4ELi3EEENS4_18smem_ptr_flag_bitsILi8EEENSR_INS5_IJNSA_ILi8EEESF_EEENS5_IJSF_SC_EEEEEEEvNS4_8identityENS4_23SM90_TMA_LOAD_MULTICASTES19_vS1A_EENS_8epilogue10collective18CollectiveEpilogueINS1D_23Sm100TmaWarpSpecializedILi1ELi1ELi120ELb0ELb0EEEJSH_NS5_IJNSR_ISF_SC_EENSR_ISG_SC_EEEEEaSI_aSI_NS1D_6fusion15FusionCallbacksIS1H_NS1L_17LinearCombinationIaiaiLNS_15FloatRoundStyleE2EEESH_S1K_JEEENS4_5SM1004TMEM4LOAD25SM100_TMEM_LOAD_16dp32b8xESZ_NS10_INS11_ILi0ELi4ELi3EEES14_NSR_INS5_IJS15_NSA_ILi16EEEEEENS5_IJS1W_SC_EEEEEEENS4_39AutoVectorizingCopyWithAssumedAlignmentILi128EEENS4_14SM90_TMA_STOREES20_S22_S22_EEEvvEEEEvNT_6ParamsE --------------------------
	.section	.nv.info._ZN7cutlass13device_kernelINS_4gemm6kernel13GemmUniversalIN4cute5tupleIJiiiiEEENS1_10collective13CollectiveMmaINS1_35MainloopSm100TmaUmmaWarpSpecializedILi10ELi2ELi4ENS5_IJNS4_1CILi2EEENSA_ILi1EEESC_EEEEENS5_IJNSA_ILi64EEENSA_ILi240EEESF_EEEaNS5_IJlSC_lEEEaSI_NS4_8TiledMMAINS4_8MMA_AtomIJNS4_15SM100_MMA_S8_SSIaaiLi64ELi240ELNS4_4UMMA5MajorE0ELSN_0ELNSM_8SaturateE0EEEEEENS4_6LayoutINS5_IJSC_SC_SC_EEENS5_IJNSA_ILi0EEEST_ST_EEEEENS5_IJNS4_10UnderscoreESW_SW_EEEEENS4_13SM90_TMA_LOADENS4_14ComposedLayoutINS4_7SwizzleILi2ELi4ELi3EEENS4_18smem_ptr_flag_bitsILi8EEENSR_INS5_IJNSA_ILi8EEESF_EEENS5_IJSF_SC_EEEEEEEvNS4_8identityENS4_23SM90_TMA_LOAD_MULTICASTES19_vS1A_EENS_8epilogue10collective18CollectiveEpilogueINS1D_23Sm100TmaWarpSpecializedILi1ELi1ELi120ELb0ELb0EEEJSH_NS5_IJNSR_ISF_SC_EENSR_ISG_SC_EEEEEaSI_aSI_NS1D_6fusion15FusionCallbacksIS1H_NS1L_17LinearCombinationIaiaiLNS_15FloatRoundStyleE2EEESH_S1K_JEEENS4_5SM1004TMEM4LOAD25SM100_TMEM_LOAD_16dp32b8xESZ_NS10_INS11_ILi0ELi4ELi3EEES14_NSR_INS5_IJS15_NSA_ILi16EEEEEENS5_IJS1W_SC_EEEEEEENS4_39AutoVectorizingCopyWithAssumedAlignmentILi128EEENS4_14SM90_TMA_STOREES20_S22_S22_EEEvvEEEEvNT_6ParamsE,"",@"SHT_CUDA_INFO"
	.sectionflags	@""
	.align	4


	//----- nvinfo : EIATTR_CUDA_API_VERSION
	.align		4
        /*0000*/ 	.byte	0x04, 0x37
        /*0002*/ 	.short	(.L_28 - .L_27)
.L_27:
        /*0004*/ 	.word	0x00000082


	//----- nvinfo : EIATTR_KPARAM_INFO
	.align		4
.L_28:
        /*0008*/ 	.byte	0x04, 0x17
        /*000a*/ 	.short	(.L_30 - .L_29)
.L_29:
        /*000c*/ 	.word	0x00000000
        /*0010*/ 	.short	0x0000
        /*0012*/ 	.short	0x0000
        /*0014*/ 	.byte	0x00, 0xf0, 0x01, 0x20


	//----- nvinfo : EIATTR_AT_ENTRY_FRAGMENTS
	.align		4
.L_30:
        /*0018*/ 	.byte	0x04, 0x4f
        /*001a*/ 	.short	(.L_32 - .L_31)


	//   ....[0]....
.L_31:
        /*001c*/ 	.word	0x00000006


	//----- nvinfo : EIATTR_RESERVED_SMEM_USED
	.align		4
.L_32:
        /*0020*/ 	.byte	0x01, 0x41
	.zero		2


	//----- nvinfo : EIATTR_SPARSE_MMA_MASK
	.align		4
        /*0024*/ 	.byte	0x03, 0x50
        /*0026*/ 	.short	0x0000


	//----- nvinfo : EIATTR_TCGEN05_1CTA_USED
	.align		4
        /*0028*/ 	.byte	0x01, 0x51
	.zero		2


	//----- nvinfo : EIATTR_MAXREG_COUNT
	.align		4
        /*002c*/ 	.byte	0x03, 0x1b
        /*002e*/ 	.short	0x00ff


	//----- nvinfo : EIATTR_NUM_BARRIERS
	.align		4
        /*0030*/ 	.byte	0x02, 0x4c
        /*0032*/ 	.byte	0x07
	.zero		1


	//----- nvinfo : EIATTR_EXTERNS
	.align		4
        /*0034*/ 	.byte	0x04, 0x0f
        /*0036*/ 	.short	(.L_34 - .L_33)


	//   ....[0]....
	.align		4
.L_33:
        /*0038*/ 	.word	index@(__assertfail)


	//----- nvinfo : EIATTR_ANNOTATIONS
	.align		4
.L_34:
        /*003c*/ 	.byte	0x04, 0x55
        /*003e*/ 	.short	(.L_36 - .L_35)


	//   ....[0]....
.L_35:
        /*0040*/ 	.word	0x00000001
        /*0044*/ 	.byte	0x70, 0x04, 0x00, 0x00, 0x01, 0x00, 0x00, 0x00, 0xe0, 0x10, 0x00, 0x00, 0x01, 0x00, 0x00, 0x00
        /* <DEDUP_REMOVED lines=13> */
        /*0124*/ 	.byte	0x10, 0x64, 0x00, 0x00, 0x01, 0x00, 0x00, 0x00, 0x90, 0xa6, 0x00, 0x00


	//----- nvinfo : EIATTR_MERCURY_ISA_VERSION
	.align		4
.L_36:
        /*0130*/ 	.byte	0x03, 0x5f
        /*0132*/ 	.short	0x0101


	//----- nvinfo : EIATTR_INT_WARP_WIDE_INSTR_OFFSETS
	.align		4
        /*0134*/ 	.byte	0x04, 0x31
        /*0136*/ 	.short	(.L_38 - .L_37)


	//   ....[0]....
.L_37:
        /*0138*/ 	.word	0x00004060


	//   ....[1]....
        /*013c*/ 	.word	0x00004090


	//   ....[2]....
        /*0140*/ 	.word	0x000040b0


	//   ....[3]....
        /*0144*/ 	.word	0x00004cd0


	//   ....[4]....
        /*0148*/ 	.word	0x00004d60


	//   ....[5]....
        /*014c*/ 	.word	0x00004dc0


	//   ....[6]....
        /*0150*/ 	.word	0x00004e20


	//   ....[7]....
        /*0154*/ 	.word	0x00004e80


	//   ....[8]....
        /*0158*/ 	.word	0x00004eb0


	//   ....[9]....
        /*015c*/ 	.word	0x00004f20


	//   ....[10]....
        /*0160*/ 	.word	0x00004f60


	//   ....[11]....
        /*0164*/ 	.word	0x00004f80


	//   ....[12]....
        /*0168*/ 	.word	0x00004fe0


	//   ....[13]....
        /*016c*/ 	.word	0x00005020


	//   ....[14]....
        /*0170*/ 	.word	0x00005040


	//   ....[15]....
        /*0174*/ 	.word	0x000050a0


	//   ....[16]....
        /*0178*/ 	.word	0x000050e0


	//   ....[17]....
        /*017c*/ 	.word	0x00005150


	//   ....[18]....
        /*0180*/ 	.word	0x00005170


	//----- nvinfo : EIATTR_COOP_GROUP_MASK_REGIDS
	.align		4
.L_38:
        /*0184*/ 	.byte	0x04, 0x29
        /*0186*/ 	.short	(.L_40 - .L_39)


	//   ....[0]....
.L_39:
        /*0188*/ 	.word	0xffffffff


	//   ....[1]....
        /*018c*/ 	.word	0xffffffff


	//   ....[2]....
        /*0190*/ 	.word	0xffffffff


	//   ....[3]....
        /*0194*/ 	.word	0xffffffff


	//   ....[4]....
        /*0198*/ 	.word	0xffffffff


	//   ....[5]....
        /*019c*/ 	.word	0xffffffff


	//   ....[6]....
        /*01a0*/ 	.word	0xffffffff


	//   ....[7]....
        /*01a4*/ 	.word	0xffffffff


	//   ....[8]....
        /*01a8*/ 	.word	0xffffffff


	//   ....[9]....
        /*01ac*/ 	.word	0xffffffff


	//   ....[10]....
        /*01b0*/ 	.word	0xffffffff


	//   ....[11]....
        /*01b4*/ 	.word	0xffffffff


	//   ....[12]....
        /*01b8*/ 	.word	0xffffffff


	//   ....[13]....
        /*01bc*/ 	.word	0xffffffff


	//----- nvinfo : EIATTR_COOP_GROUP_INSTR_OFFSETS
	.align		4
.L_40:
        /*01c0*/ 	.byte	0x04, 0x28
        /*01c2*/ 	.short	(.L_42 - .L_41)


	//   ....[0]....
.L_41:
        /*01c4*/ 	.word	0x00000090


	//   ....[1]....
        /*01c8*/ 	.word	0x00000500


	//   ....[2]....
        /*01cc*/ 	.word	0x00000780


	//   ....[3]....
        /*01d0*/ 	.word	0x000008c0


	//   ....[4]....
        /*01d4*/ 	.word	0x000009c0


	//   ....[5]....
        /*01d8*/ 	.word	0x00000b30


	//   ....[6]....
        /*01dc*/ 	.word	0x00000cd0


	//   ....[7]....
        /*01e0*/ 	.word	0x00000e90


	//   ....[8]....
        /*01e4*/ 	.word	0x000020e0


	//   ....[9]....
        /*01e8*/ 	.word	0x00003330


	//   ....[10]....
        /*01ec*/ 	.word	0x00003540


	//   ....[11]....
        /*01f0*/ 	.word	0x00003570


	//   ....[12]....
        /*01f4*/ 	.word	0x00003f40


	//   ....[13]....
        /*01f8*/ 	.word	0x00004170


	//----- nvinfo : EIATTR_VRC_CTA_INIT_COUNT
	.align		4
.L_42:
        /*01fc*/ 	.byte	0x02, 0x4a
        /*01fe*/ 	.byte	0x80
	.zero		1


	//----- nvinfo : EIATTR_SYSCALL_OFFSETS
	.align		4
        /*0200*/ 	.byte	0x04, 0x46
        /*0202*/ 	.short	(.L_44 - .L_43)


	//   ....[0]....
.L_43:
        /*0204*/ 	.word	0x000069f0


	//   ....[1]....
        /*0208*/ 	.word	0x00006b70


	//   ....[2]....
        /*020c*/ 	.word	0x00006cf0


	//   ....[3]....
        /*0210*/ 	.word	0x00006e70


	//   ....[4]....
        /*0214*/ 	.word	0x00006ff0


	//   ....[5]....
        /*0218*/ 	.word	0x00007170


	//   ....[6]....
        /*021c*/ 	.word	0x000072f0


	//   ....[7]....
        /*0220*/ 	.word	0x00007470


	//   ....[8]....
        /*0224*/ 	.word	0x000075f0


	//   ....[9]....
        /*0228*/ 	.word	0x00007770


	//   ....[10]....
        /*022c*/ 	.word	0x000078f0


	//   ....[11]....
        /*0230*/ 	.word	0x00007a70


	//   ....[12]....
        /*0234*/ 	.word	0x00007bf0


	//   ....[13]....
        /*0238*/ 	.word	0x00007d70


	//   ....[14]....
        /*023c*/ 	.word	0x00007ef0


	//----- nvinfo : EIATTR_MBARRIER_INSTR_OFFSETS
	.align		4
.L_44:
        /*0240*/ 	.byte	0x04, 0x39
        /*0242*/ 	.short	(.L_46 - .L_45)


	//   ....[0]....
.L_45:
        /*0244*/ 	.word	0x00000620
        /*0248*/ 	.word	0x000000ff
        /*024c*/ 	.word	0x00000000
        /*0250*/ 	.short	0x0100
        /*0252*/ 	.byte	0x04
	.zero		1


	//   ....[1]....
        /*0254*/ 	.word	0x00000630
        /*0258*/ 	.word	0x000000ff
        /*025c*/ 	.word	0x00000050
        /*0260*/ 	.short	0x0100
        /*0262*/ 	.byte	0x04
	.zero		1


	//   ....[2]....
        /*0264*/ 	.word	0x00000640
        /*0268*/ 	.word	0x000000ff
        /*026c*/ 	.word	0x00000008
        /*0270*/ 	.short	0x0100
        /*0272*/ 	.byte	0x04
	.zero		1


	//   ....[3]....
        /*0274*/ 	.word	0x00000650
        /*0278*/ 	.word	0x000000ff
        /*027c*/ 	.word	0x00000058
        /*0280*/ 	.short	0x0100
        /*0282*/ 	.byte	0x04
	.zero		1


	//   ....[4]....
        /*0284*/ 	.word	0x00000660
        /*0288*/ 	.word	0x000000ff
        /*028c*/ 	.word	0x00000010
        /*0290*/ 	.short	0x0100
        /*0292*/ 	.byte	0x04
	.zero		1


	//   ....[5]....
        /*0294*/ 	.word	0x00000670
        /*0298*/ 	.word	0x000000ff
        /*029c*/ 	.word	0x00000060
        /*02a0*/ 	.short	0x0100
        /*02a2*/ 	.byte	0x04
	.zero		1


	//   ....[6]....
        /*02a4*/ 	.word	0x00000680
        /*02a8*/ 	.word	0x000000ff
        /*02ac*/ 	.word	0x00000018
        /*02b0*/ 	.short	0x0100
        /*02b2*/ 	.byte	0x04
	.zero		1


	//   ....[7]....
        /*02b4*/ 	.word	0x00000690
        /*02b8*/ 	.word	0x000000ff
        /*02bc*/ 	.word	0x00000068
        /*02c0*/ 	.short	0x0100
        /*02c2*/ 	.byte	0x04
	.zero		1


	//   ....[8]....
        /*02c4*/ 	.word	0x000006a0
        /*02c8*/ 	.word	0x000000ff
        /*02cc*/ 	.word	0x00000020
        /*02d0*/ 	.short	0x0100
        /*02d2*/ 	.byte	0x04
	.zero		1


	//   ....[9]....
        /*02d4*/ 	.word	0x000006b0
        /*02d8*/ 	.word	0x000000ff
        /*02dc*/ 	.word	0x00000070
        /*02e0*/ 	.short	0x0100
        /*02e2*/ 	.byte	0x04
	.zero		1


	//   ....[10]....
        /*02e4*/ 	.word	0x000006c0
        /*02e8*/ 	.word	0x000000ff
        /*02ec*/ 	.word	0x00000028
        /*02f0*/ 	.short	0x0100
        /*02f2*/ 	.byte	0x04
	.zero		1


	//   ....[11]....
        /*02f4*/ 	.word	0x000006d0
        /*02f8*/ 	.word	0x000000ff
        /*02fc*/ 	.word	0x00000078
        /*0300*/ 	.short	0x0100
        /*0302*/ 	.byte	0x04
	.zero		1


	//   ....[12]....
        /*0304*/ 	.word	0x000006e0
        /*0308*/ 	.word	0x000000ff
        /*030c*/ 	.word	0x00000030
        /*0310*/ 	.short	0x0100
        /*0312*/ 	.byte	0x04
	.zero		1


	//   ....[13]....
        /*0314*/ 	.word	0x000006f0
        /*0318*/ 	.word	0x000000ff
        /*031c*/ 	.word	0x00000080
        /*0320*/ 	.short	0x0100
        /*0322*/ 	.byte	0x04
	.zero		1


	//   ....[14]....
        /*0324*/ 	.word	0x00000700
        /*0328*/ 	.word	0x000000ff
        /*032c*/ 	.word	0x00000038
        /*0330*/ 	.short	0x0100
        /*0332*/ 	.byte	0x04
	.zero		1


	//   ....[15]....
        /*0334*/ 	.word	0x00000710
        /*0338*/ 	.word	0x000000ff
        /*033c*/ 	.word	0x00000088
        /*0340*/ 	.short	0x0100
        /*0342*/ 	.byte	0x04
	.zero		1


	//   ....[16]....
        /*0344*/ 	.word	0x00000720
        /*0348*/ 	.word	0x000000ff
        /*034c*/ 	.word	0x00000040
        /*0350*/ 	.short	0x0100
        /*0352*/ 	.byte	0x04
	.zero		1


	//   ....[17]....
        /*0354*/ 	.word	0x00000730
        /*0358*/ 	.word	0x000000ff
        /*035c*/ 	.word	0x00000090
        /*0360*/ 	.short	0x0100
        /*0362*/ 	.byte	0x04
	.zero		1


	//   ....[18]....
        /*0364*/ 	.word	0x00000740
        /*0368*/ 	.word	0x000000ff
        /*036c*/ 	.word	0x00000048
        /*0370*/ 	.short	0x0100
        /*0372*/ 	.byte	0x04
	.zero		1


	//   ....[19]....
        /*0374*/ 	.word	0x00000750
        /*0378*/ 	.word	0x000000ff
        /*037c*/ 	.word	0x00000098
        /*0380*/ 	.short	0x0100
        /*0382*/ 	.byte	0x04
	.zero		1


	//   ....[20]....
        /*0384*/ 	.word	0x00000890
        /*0388*/ 	.word	0x000000ff
        /*038c*/ 	.word	0x000000a0
        /*0390*/ 	.short	0x0100
        /*0392*/ 	.byte	0x04
	.zero		1


	//   ....[21]....
        /*0394*/ 	.word	0x000008a0
        /*0398*/ 	.word	0x000000ff
        /*039c*/ 	.word	0x000000a8
        /*03a0*/ 	.short	0x0100
        /*03a2*/ 	.byte	0x04
	.zero		1


	//   ....[22]....
        /*03a4*/ 	.word	0x00000990
        /*03a8*/ 	.word	0x000000ff
        /*03ac*/ 	.word	0x000000b0
        /*03b0*/ 	.short	0x0100
        /*03b2*/ 	.byte	0x04
	.zero		1


	//   ....[23]....
        /*03b4*/ 	.word	0x000009a0
        /*03b8*/ 	.word	0x000000ff
        /*03bc*/ 	.word	0x000000b8
        /*03c0*/ 	.short	0x0100
        /*03c2*/ 	.byte	0x04
	.zero		1


	//   ....[24]....
        /*03c4*/ 	.word	0x00000ae0
        /*03c8*/ 	.word	0x000000ff
        /*03cc*/ 	.word	0x000000c0
        /*03d0*/ 	.short	0x0100
        /*03d2*/ 	.byte	0x04
	.zero		1


	//   ....[25]....
        /*03d4*/ 	.word	0x00000af0
        /*03d8*/ 	.word	0x000000ff
        /*03dc*/ 	.word	0x000000d0
        /*03e0*/ 	.short	0x0100
        /*03e2*/ 	.byte	0x04
	.zero		1


	//   ....[26]....
        /*03e4*/ 	.word	0x00000b00
        /*03e8*/ 	.word	0x000000ff
        /*03ec*/ 	.word	0x000000c8
        /*03f0*/ 	.short	0x0100
        /*03f2*/ 	.byte	0x04
	.zero		1


	//   ....[27]....
        /*03f4*/ 	.word	0x00000b10
        /*03f8*/ 	.word	0x000000ff
        /*03fc*/ 	.word	0x000000d8
        /*0400*/ 	.short	0x0100
        /*0402*/ 	.byte	0x04
	.zero		1


	//   ....[28]....
        /*0404*/ 	.word	0x00000c40
        /*0408*/ 	.word	0x000000ff
        /*040c*/ 	.word	0x000000e0
        /*0410*/ 	.short	0x0100
        /*0412*/ 	.byte	0x04
	.zero		1


	//   ....[29]....
        /*0414*/ 	.word	0x00000c50
        /*0418*/ 	.word	0x000000ff
        /*041c*/ 	.word	0x00000100
        /*0420*/ 	.short	0x0100
        /*0422*/ 	.byte	0x04
	.zero		1


	//   ....[30]....
        /*0424*/ 	.word	0x00000c60
        /*0428*/ 	.word	0x000000ff
        /*042c*/ 	.word	0x000000e8
        /*0430*/ 	.short	0x0100
        /*0432*/ 	.byte	0x04
	.zero		1


	//   ....[31]....
        /*0434*/ 	.word	0x00000c70
        /*0438*/ 	.word	0x000000ff
        /*043c*/ 	.word	0x00000108
        /*0440*/ 	.short	0x0100
        /*0442*/ 	.byte	0x04
	.zero		1


	//   ....[32]....
        /*0444*/ 	.word	0x00000c80
        /*0448*/ 	.word	0x000000ff
        /*044c*/ 	.word	0x000000f0
        /*0450*/ 	.short	0x0100
        /*0452*/ 	.byte	0x04
	.zero		1


	//   ....[33]....
        /*0454*/ 	.word	0x00000c90
        /*0458*/ 	.word	0x000000ff
        /*045c*/ 	.word	0x00000110
        /*0460*/ 	.short	0x0100
        /*0462*/ 	.byte	0x04
	.zero		1


	//   ....[34]....
        /*0464*/ 	.word	0x00000ca0
        /*0468*/ 	.word	0x000000ff
        /*046c*/ 	.word	0x000000f8
        /*0470*/ 	.short	0x0100
        /*0472*/ 	.byte	0x04
	.zero		1


	//   ....[35]....
        /*0474*/ 	.word	0x00000cb0
        /*0478*/ 	.word	0x000000ff
        /*047c*/ 	.word	0x00000118
        /*0480*/ 	.short	0x0100
        /*0482*/ 	.byte	0x04
	.zero		1


	//   ....[36]....
        /*0484*/ 	.word	0x00000da0
        /*0488*/ 	.word	0x000000ff
        /*048c*/ 	.word	0x00000120
        /*0490*/ 	.short	0x0100
        /*0492*/ 	.byte	0x04
	.zero		1


	//   ....[37]....
        /*0494*/ 	.word	0x00000db0
        /*0498*/ 	.word	0x000000ff
        /*049c*/ 	.word	0x00000130
        /*04a0*/ 	.short	0x0100
        /*04a2*/ 	.byte	0x04
	.zero		1


	//   ....[38]....
        /*04a4*/ 	.word	0x00000dc0
        /*04a8*/ 	.word	0x000000ff
        /*04ac*/ 	.word	0x00000128
        /*04b0*/ 	.short	0x0100
        /*04b2*/ 	.byte	0x04
	.zero		1


	//   ....[39]....
        /*04b4*/ 	.word	0x00000dd0
        /*04b8*/ 	.word	0x000000ff
        /*04bc*/ 	.word	0x00000138
        /*04c0*/ 	.short	0x0100
        /*04c2*/ 	.byte	0x04
	.zero		1


	//   ....[40]....
        /*04c4*/ 	.word	0x00001960
        /*04c8*/ 	.word	0x00000002
        /*04cc*/ 	.word	0x00000130
        /*04d0*/ 	.short	0x010a
        /*04d2*/ 	.byte	0xff
	.zero		1


	//   ....[41]....
        /*04d4*/ 	.word	0x00001980
        /*04d8*/ 	.word	0x00000002
        /*04dc*/ 	.word	0x00000120
        /*04e0*/ 	.short	0x0101
        /*04e2*/ 	.byte	0xff
	.zero		1


	//   ....[42]....
        /*04e4*/ 	.word	0x00001a60
        /*04e8*/ 	.word	0x000000ff
        /*04ec*/ 	.word	0x00000050
        /*04f0*/ 	.short	0x010a
        /*04f2*/ 	.byte	0x05
	.zero		1


	//   ....[43]....
        /*04f4*/ 	.word	0x00001ae0
        /*04f8*/ 	.word	0x000000ff
        /*04fc*/ 	.word	0x00000050
        /*0500*/ 	.short	0x010a
        /*0502*/ 	.byte	0x21
	.zero		1


	//   ....[44]....
        /*0504*/ 	.word	0x00001c70
        /*0508*/ 	.word	0x000000ff
        /*050c*/ 	.word	0x00000050
        /*0510*/ 	.short	0x010a
        /*0512*/ 	.byte	0x08
	.zero		1


	//   ....[45]....
        /*0514*/ 	.word	0x00001d90
        /*0518*/ 	.word	0x000000ff
        /*051c*/ 	.word	0x000000b8
        /*0520*/ 	.short	0x0101
        /*0522*/ 	.byte	0x07
	.zero		1


	//   ....[46]....
        /*0524*/ 	.word	0x00001db0
        /*0528*/ 	.word	0x000000ff
        /*052c*/ 	.word	0x00000050
        /*0530*/ 	.short	0x010a
        /*0532*/ 	.byte	0x05
	.zero		1


	//   ....[47]....
        /*0534*/ 	.word	0x00001e30
        /*0538*/ 	.word	0x000000ff
        /*053c*/ 	.word	0x00000050
        /*0540*/ 	.short	0x010a
        /*0542*/ 	.byte	0x11
	.zero		1


	//   ....[48]....
        /*0544*/ 	.word	0x00001fc0
        /*0548*/ 	.word	0x000000ff
        /*054c*/ 	.word	0x00000050
        /*0550*/ 	.short	0x010a
        /*0552*/ 	.byte	0x08
	.zero		1


	//   ....[49]....
        /*0554*/ 	.word	0x00002110
        /*0558*/ 	.word	0x00000003
        /*055c*/ 	.word	0x000000c0
        /*0560*/ 	.short	0x010a
        /*0562*/ 	.byte	0xff
	.zero		1


	//   ....[50]....
        /*0564*/ 	.word	0x00002260
        /*0568*/ 	.word	0x00000002
        /*056c*/ 	.word	0x00000000
        /*0570*/ 	.short	0x0101
        /*0572*/ 	.byte	0xff
	.zero		1


	//   ....[51]....
        /*0574*/ 	.word	0x00002830
        /*0578*/ 	.word	0x000000ff
        /*057c*/ 	.word	0x00000000
        /*0580*/ 	.short	0x010a
        /*0582*/ 	.byte	0x04
	.zero		1


	//   ....[52]....
        /*0584*/ 	.word	0x000028c0
        /*0588*/ 	.word	0x000000ff
        /*058c*/ 	.word	0x00000000
        /*0590*/ 	.short	0x010a
        /*0592*/ 	.byte	0x05
	.zero		1


	//   ....[53]....
        /*0594*/ 	.word	0x00002950
        /*0598*/ 	.word	0x000000ff
        /*059c*/ 	.word	0x00000000
        /*05a0*/ 	.short	0x010a
        /*05a2*/ 	.byte	0x05
	.zero		1


	//   ....[54]....
        /*05a4*/ 	.word	0x000029e0
        /*05a8*/ 	.word	0x000000ff
        /*05ac*/ 	.word	0x00000000
        /*05b0*/ 	.short	0x010a
        /*05b2*/ 	.byte	0x05
	.zero		1


	//   ....[55]....
        /*05b4*/ 	.word	0x00002a70
        /*05b8*/ 	.word	0x000000ff
        /*05bc*/ 	.word	0x00000000
        /*05c0*/ 	.short	0x010a
        /*05c2*/ 	.byte	0x05
	.zero		1


	//   ....[56]....
        /*05c4*/ 	.word	0x00002b00
        /*05c8*/ 	.word	0x000000ff
        /*05cc*/ 	.word	0x00000000
        /*05d0*/ 	.short	0x010a
        /*05d2*/ 	.byte	0x05
	.zero		1


	//   ....[57]....
        /*05d4*/ 	.word	0x00002b90
        /*05d8*/ 	.word	0x000000ff
        /*05dc*/ 	.word	0x00000000
        /*05e0*/ 	.short	0x010a
        /*05e2*/ 	.byte	0x05
	.zero		1


	//   ....[58]....
        /*05e4*/ 	.word	0x00002c20
        /*05e8*/ 	.word	0x000000ff
        /*05ec*/ 	.word	0x00000000
        /*05f0*/ 	.short	0x010a
        /*05f2*/ 	.byte	0x05
	.zero		1


	//   ....[59]....
        /*05f4*/ 	.word	0x00002cb0
        /*05f8*/ 	.word	0x000000ff
        /*05fc*/ 	.word	0x00000000
        /*0600*/ 	.short	0x010a
        /*0602*/ 	.byte	0x05
	.zero		1


	//   ....[60]....
        /*0604*/ 	.word	0x00002d50
        /*0608*/ 	.word	0x00000000
        /*060c*/ 	.word	0x00000000
        /*0610*/ 	.short	0x010a
        /*0612*/ 	.byte	0xff
	.zero		1


	//   ....[61]....
        /*0614*/ 	.word	0x00002e90
        /*0618*/ 	.word	0x00000000
        /*061c*/ 	.word	0x00000120
        /*0620*/ 	.short	0x010a
        /*0622*/ 	.byte	0xff
	.zero		1


	//   ....[62]....
        /*0624*/ 	.word	0x00002f00
        /*0628*/ 	.word	0x00000000
        /*062c*/ 	.word	0x00000000
        /*0630*/ 	.short	0x0101
        /*0632*/ 	.byte	0xff
	.zero		1


	//   ....[63]....
        /*0634*/ 	.word	0x00002f10
        /*0638*/ 	.word	0x000000ff
        /*063c*/ 	.word	0x000000d0
        /*0640*/ 	.short	0x010a
        /*0642*/ 	.byte	0x04
	.zero		1


	//   ....[64]....
        /*0644*/ 	.word	0x00003030
        /*0648*/ 	.word	0x00000000
        /*064c*/ 	.word	0x000000c0
        /*0650*/ 	.short	0x010a
        /*0652*/ 	.byte	0xff
	.zero		1


	//   ....[65]....
        /*0654*/ 	.word	0x00003120
        /*0658*/ 	.word	0x00000000
        /*065c*/ 	.word	0x00000000
        /*0660*/ 	.short	0x0101
        /*0662*/ 	.byte	0xff
	.zero		1


	//   ....[66]....
        /*0664*/ 	.word	0x000031d0
        /*0668*/ 	.word	0x000000ff
        /*066c*/ 	.word	0x000000d0
        /*0670*/ 	.short	0x0106
        /*0672*/ 	.byte	0x04
	.zero		1


	//   ....[67]....
        /*0674*/ 	.word	0x000031f0
        /*0678*/ 	.word	0x000000ff
        /*067c*/ 	.word	0x000000d0
        /*0680*/ 	.short	0x010a
        /*0682*/ 	.byte	0x04
	.zero		1


	//   ....[68]....
        /*0684*/ 	.word	0x00003280
        /*0688*/ 	.word	0x000000ff
        /*068c*/ 	.word	0x000000d0
        /*0690*/ 	.short	0x0106
        /*0692*/ 	.byte	0x07
	.zero		1


	//   ....[69]....
        /*0694*/ 	.word	0x000032c0
        /*0698*/ 	.word	0x00000000
        /*069c*/ 	.word	0x000000d0
        /*06a0*/ 	.short	0x010a
        /*06a2*/ 	.byte	0xff
	.zero		1


	//   ....[70]....
        /*06a4*/ 	.word	0x000037e0
        /*06a8*/ 	.word	0x00000003
        /*06ac*/ 	.word	0x000000c0
        /*06b0*/ 	.short	0x010a
        /*06b2*/ 	.byte	0xff
	.zero		1


	//   ....[71]....
        /*06b4*/ 	.word	0x000038e0
        /*06b8*/ 	.word	0x00000005
        /*06bc*/ 	.word	0x00000000
        /*06c0*/ 	.short	0x0101
        /*06c2*/ 	.byte	0xff
	.zero		1


	//   ....[72]....
        /*06c4*/ 	.word	0x000038f0
        /*06c8*/ 	.word	0x000000ff
        /*06cc*/ 	.word	0x00000000
        /*06d0*/ 	.short	0x010a
        /*06d2*/ 	.byte	0x05
	.zero		1


	//   ....[73]....
        /*06d4*/ 	.word	0x00003960
        /*06d8*/ 	.word	0x000000ff
        /*06dc*/ 	.word	0x00000100
        /*06e0*/ 	.short	0x010a
        /*06e2*/ 	.byte	0x17
	.zero		1


	//   ....[74]....
        /*06e4*/ 	.word	0x00003a30
        /*06e8*/ 	.word	0x000000ff
        /*06ec*/ 	.word	0x00000000
        /*06f0*/ 	.short	0x010a
        /*06f2*/ 	.byte	0x07
	.zero		1


	//   ....[75]....
        /*06f4*/ 	.word	0x00003b70
        /*06f8*/ 	.word	0x000000ff
        /*06fc*/ 	.word	0x00000000
        /*0700*/ 	.short	0x010a
        /*0702*/ 	.byte	0x06
	.zero		1


	//   ....[76]....
        /*0704*/ 	.word	0x00003d70
        /*0708*/ 	.word	0x000000ff
        /*070c*/ 	.word	0x00000000
        /*0710*/ 	.short	0x010a
        /*0712*/ 	.byte	0x04
	.zero		1


	//   ....[77]....
        /*0714*/ 	.word	0x00003e00
        /*0718*/ 	.word	0x000000ff
        /*071c*/ 	.word	0x00000000
        /*0720*/ 	.short	0x010a
        /*0722*/ 	.byte	0x05
	.zero		1


	//   ....[78]....
        /*0724*/ 	.word	0x00003e90
        /*0728*/ 	.word	0x000000ff
        /*072c*/ 	.word	0x00000000
        /*0730*/ 	.short	0x010a
        /*0732*/ 	.byte	0x05
	.zero		1


	//   ....[79]....
        /*0734*/ 	.word	0x00003f20
        /*0738*/ 	.word	0x000000ff
        /*073c*/ 	.word	0x00000000
        /*0740*/ 	.short	0x010a
        /*0742*/ 	.byte	0x04
	.zero		1


	//   ....[80]....
        /*0744*/ 	.word	0x00004410
        /*0748*/ 	.word	0x00000002
        /*074c*/ 	.word	0x000000c0
        /*0750*/ 	.short	0x010a
        /*0752*/ 	.byte	0xff
	.zero		1


	//   ....[81]....
        /*0754*/ 	.word	0x00004580
        /*0758*/ 	.word	0x00000000
        /*075c*/ 	.word	0x00000000
        /*0760*/ 	.short	0x0101
        /*0762*/ 	.byte	0xff
	.zero		1


	//   ....[82]....
        /*0764*/ 	.word	0x00004a40
        /*0768*/ 	.word	0x000000ff
        /*076c*/ 	.word	0x000000b8
        /*0770*/ 	.short	0x010a
        /*0772*/ 	.byte	0x1d
	.zero		1


	//   ....[83]....
        /*0774*/ 	.word	0x00004be0
        /*0778*/ 	.word	0x000000ff
        /*077c*/ 	.word	0x000000a8
        /*0780*/ 	.short	0x010a
        /*0782*/ 	.byte	0x1d
	.zero		1


	//   ....[84]....
        /*0784*/ 	.word	0x00005190
        /*0788*/ 	.word	0x000000ff
        /*078c*/ 	.word	0x000000a0
        /*0790*/ 	.short	0x010b
        /*0792*/ 	.byte	0x1d
	.zero		1


	//   ....[85]....
        /*0794*/ 	.word	0x000051a0
        /*0798*/ 	.word	0x000000ff
        /*079c*/ 	.word	0x00000000
        /*07a0*/ 	.short	0x0101
        /*07a2*/ 	.byte	0x2a
	.zero		1


	//   ....[86]....
        /*07a4*/ 	.word	0x00005210
        /*07a8*/ 	.word	0x00000002
        /*07ac*/ 	.word	0x000000a8
        /*07b0*/ 	.short	0x010a
        /*07b2*/ 	.byte	0xff
	.zero		1


	//   ....[87]....
        /*07b4*/ 	.word	0x000055e0
        /*07b8*/ 	.word	0x000000ff
        /*07bc*/ 	.word	0x000000c0
        /*07c0*/ 	.short	0x010a
        /*07c2*/ 	.byte	0x04
	.zero		1


	//   ....[88]....
        /*07c4*/ 	.word	0x00005770
        /*07c8*/ 	.word	0x000000ff
        /*07cc*/ 	.word	0x00000000
        /*07d0*/ 	.short	0x0101
        /*07d2*/ 	.byte	0x05
	.zero		1


	//   ....[89]....
        /*07d4*/ 	.word	0x000062d0
        /*07d8*/ 	.word	0x000000ff
        /*07dc*/ 	.word	0x000000a0
        /*07e0*/ 	.short	0x010a
        /*07e2*/ 	.byte	0x10
	.zero		1


	//   ....[90]....
        /*07e4*/ 	.word	0x00006300
        /*07e8*/ 	.word	0x000000ff
        /*07ec*/ 	.word	0x000000e0
        /*07f0*/ 	.short	0x010a
        /*07f2*/ 	.byte	0x05
	.zero		1


	//   ....[91]....
        /*07f4*/ 	.word	0x000063b0
        /*07f8*/ 	.word	0x000000ff
        /*07fc*/ 	.word	0x000000a0
        /*0800*/ 	.short	0x010a
        /*0802*/ 	.byte	0x10
	.zero		1


	//   ....[92]....
        /*0804*/ 	.word	0x000067e0
        /*0808*/ 	.word	0x000000ff
        /*080c*/ 	.word	0x00000000
        /*0810*/ 	.short	0x0101
        /*0812*/ 	.byte	0x04
	.zero		1


	//   ....[93]....
        /*0814*/ 	.word	0x00006810
        /*0818*/ 	.word	0x000000ff
        /*081c*/ 	.word	0x000000e0
        /*0820*/ 	.short	0x010a
        /*0822*/ 	.byte	0x05
	.zero		1


	//   ....[94]....
        /*0824*/ 	.word	0x00009d70
        /*0828*/ 	.word	0x000000ff
        /*082c*/ 	.word	0x00000000
        /*0830*/ 	.short	0x0101
        /*0832*/ 	.byte	0x05
	.zero		1


	//   ....[95]....
        /*0834*/ 	.word	0x0000a830
        /*0838*/ 	.word	0x00000002
        /*083c*/ 	.word	0x00000130
        /*0840*/ 	.short	0x010a
        /*0842*/ 	.byte	0xff
	.zero		1


	//   ....[96]....
        /*0844*/ 	.word	0x0000a890
        /*0848*/ 	.word	0x00000004
        /*084c*/ 	.word	0x00000050
        /*0850*/ 	.short	0x010a
        /*0852*/ 	.byte	0xff
	.zero		1


	//   ....[97]....
        /*0854*/ 	.word	0x0000a8f0
        /*0858*/ 	.word	0x00000004
        /*085c*/ 	.word	0x00000050
        /*0860*/ 	.short	0x010a
        /*0862*/ 	.byte	0xff
	.zero		1


	//   ....[98]....
        /*0864*/ 	.word	0x0000a940
        /*0868*/ 	.word	0x00000003
        /*086c*/ 	.word	0x000000c0
        /*0870*/ 	.short	0x010a
        /*0872*/ 	.byte	0xff
	.zero		1


	//   ....[99]....
        /*0874*/ 	.word	0x0000a9a0
        /*0878*/ 	.word	0x00000003
        /*087c*/ 	.word	0x00000000
        /*0880*/ 	.short	0x010a
        /*0882*/ 	.byte	0xff
	.zero		1


	//   ....[100]....
        /*0884*/ 	.word	0x0000aa00
        /*0888*/ 	.word	0x00000003
        /*088c*/ 	.word	0x00000000
        /*0890*/ 	.short	0x010a
        /*0892*/ 	.byte	0xff
	.zero		1


	//   ....[101]....
        /*0894*/ 	.word	0x0000aa60
        /*0898*/ 	.word	0x00000003
        /*089c*/ 	.word	0x00000000
        /*08a0*/ 	.short	0x010a
        /*08a2*/ 	.byte	0xff
	.zero		1


	//   ....[102]....
        /*08a4*/ 	.word	0x0000aac0
        /*08a8*/ 	.word	0x00000003
        /*08ac*/ 	.word	0x00000000
        /*08b0*/ 	.short	0x010a
        /*08b2*/ 	.byte	0xff
	.zero		1


	//   ....[103]....
        /*08b4*/ 	.word	0x0000ab20
        /*08b8*/ 	.word	0x00000003
        /*08bc*/ 	.word	0x00000000
        /*08c0*/ 	.short	0x010a
        /*08c2*/ 	.byte	0xff
	.zero		1


	//   ....[104]....
        /*08c4*/ 	.word	0x0000ab80
        /*08c8*/ 	.word	0x00000003
        /*08cc*/ 	.word	0x00000000
        /*08d0*/ 	.short	0x010a
        /*08d2*/ 	.byte	0xff
	.zero		1


	//   ....[105]....
        /*08d4*/ 	.word	0x0000abe0
        /*08d8*/ 	.word	0x00000003
        /*08dc*/ 	.word	0x00000000
        /*08e0*/ 	.short	0x010a
        /*08e2*/ 	.byte	0xff
	.zero		1


	//   ....[106]....
        /*08e4*/ 	.word	0x0000ac40
        /*08e8*/ 	.word	0x00000003
        /*08ec*/ 	.word	0x00000000
        /*08f0*/ 	.short	0x010a
        /*08f2*/ 	.byte	0xff
	.zero		1


	//   ....[107]....
        /*08f4*/ 	.word	0x0000aca0
        /*08f8*/ 	.word	0x00000003
        /*08fc*/ 	.word	0x00000000
        /*0900*/ 	.short	0x010a
        /*0902*/ 	.byte	0xff
	.zero		1


	//   ....[108]....
        /*0904*/ 	.word	0x0000acf0
        /*0908*/ 	.word	0x00000000
        /*090c*/ 	.word	0x00000120
        /*0910*/ 	.short	0x010a
        /*0912*/ 	.byte	0xff
	.zero		1


	//   ....[109]....
        /*0914*/ 	.word	0x0000ad50
        /*0918*/ 	.word	0x00000003
        /*091c*/ 	.word	0x000000d0
        /*0920*/ 	.short	0x010a
        /*0922*/ 	.byte	0xff
	.zero		1


	//   ....[110]....
        /*0924*/ 	.word	0x0000ada0
        /*0928*/ 	.word	0x00000000
        /*092c*/ 	.word	0x000000c0
        /*0930*/ 	.short	0x010a
        /*0932*/ 	.byte	0xff
	.zero		1


	//   ....[111]....
        /*0934*/ 	.word	0x0000ae00
        /*0938*/ 	.word	0x00000002
        /*093c*/ 	.word	0x000000d0
        /*0940*/ 	.short	0x010a
        /*0942*/ 	.byte	0xff
	.zero		1


	//   ....[112]....
        /*0944*/ 	.word	0x0000ae50
        /*0948*/ 	.word	0x00000003
        /*094c*/ 	.word	0x000000c0
        /*0950*/ 	.short	0x010a
        /*0952*/ 	.byte	0xff
	.zero		1


	//   ....[113]....
        /*0954*/ 	.word	0x0000aeb0
        /*0958*/ 	.word	0x00000004
        /*095c*/ 	.word	0x00000100
        /*0960*/ 	.short	0x010a
        /*0962*/ 	.byte	0xff
	.zero		1


	//   ....[114]....
        /*0964*/ 	.word	0x0000af10
        /*0968*/ 	.word	0x00000003
        /*096c*/ 	.word	0x00000000
        /*0970*/ 	.short	0x010a
        /*0972*/ 	.byte	0xff
	.zero		1


	//   ....[115]....
        /*0974*/ 	.word	0x0000af70
        /*0978*/ 	.word	0x00000002
        /*097c*/ 	.word	0x00000000
        /*0980*/ 	.short	0x010a
        /*0982*/ 	.byte	0xff
	.zero		1


	//   ....[116]....
        /*0984*/ 	.word	0x0000afd0
        /*0988*/ 	.word	0x00000003
        /*098c*/ 	.word	0x00000000
        /*0990*/ 	.short	0x010a
        /*0992*/ 	.byte	0xff
	.zero		1


	//   ....[117]....
        /*0994*/ 	.word	0x0000b030
        /*0998*/ 	.word	0x00000003
        /*099c*/ 	.word	0x00000000
        /*09a0*/ 	.short	0x010a
        /*09a2*/ 	.byte	0xff
	.zero		1


	//   ....[118]....
        /*09a4*/ 	.word	0x0000b090
        /*09a8*/ 	.word	0x00000002
        /*09ac*/ 	.word	0x00000000
        /*09b0*/ 	.short	0x010a
        /*09b2*/ 	.byte	0xff
	.zero		1


	//   ....[119]....
        /*09b4*/ 	.word	0x0000b0e0
        /*09b8*/ 	.word	0x00000002
        /*09bc*/ 	.word	0x000000c0
        /*09c0*/ 	.short	0x010a
        /*09c2*/ 	.byte	0xff
	.zero		1


	//   ....[120]....
        /*09c4*/ 	.word	0x0000b140
        /*09c8*/ 	.word	0x00000002
        /*09cc*/ 	.word	0x000000b8
        /*09d0*/ 	.short	0x010a
        /*09d2*/ 	.byte	0xff
	.zero		1


	//   ....[121]....
        /*09d4*/ 	.word	0x0000b1a0
        /*09d8*/ 	.word	0x00000002
        /*09dc*/ 	.word	0x000000a8
        /*09e0*/ 	.short	0x010a
        /*09e2*/ 	.byte	0xff
	.zero		1


	//   ....[122]....
        /*09e4*/ 	.word	0x0000b200
        /*09e8*/ 	.word	0x00000002
        /*09ec*/ 	.word	0x000000c0
        /*09f0*/ 	.short	0x010a
        /*09f2*/ 	.byte	0xff
	.zero		1


	//   ....[123]....
        /*09f4*/ 	.word	0x0000b260
        /*09f8*/ 	.word	0x00000002
        /*09fc*/ 	.word	0x000000a0
        /*0a00*/ 	.short	0x010a
        /*0a02*/ 	.byte	0xff
	.zero		1


	//   ....[124]....
        /*0a04*/ 	.word	0x0000b2c0
        /*0a08*/ 	.word	0x00000000
        /*0a0c*/ 	.word	0x000000e0
        /*0a10*/ 	.short	0x010a
        /*0a12*/ 	.byte	0xff
	.zero		1


	//----- nvinfo : EIATTR_NUM_MBARRIERS
	.align		4
.L_46:
        /*0a14*/ 	.byte	0x03, 0x38
        /*0a16*/ 	.short	0x0028


	//----- nvinfo : EIATTR_EXIT_INSTR_OFFSETS
	.align		4
        /*0a18*/ 	.byte	0x04, 0x1c
        /*0a1a*/ 	.short	(.L_48 - .L_47)


	//   ....[0]....
.L_47:
        /*0a1c*/ 	.word	0x00002d80


	//   ....[1]....
        /*0a20*/ 	.word	0x00003290


	//   ....[2]....
        /*0a24*/ 	.word	0x000032f0


	//   ....[3]....
        /*0a28*/ 	.word	0x00004180


	//   ....[4]....
        /*0a2c*/ 	.word	0x00005240


	//   ....[5]....
        /*0a30*/ 	.word	0x00005280


	//   ....[6]....
        /*0a34*/ 	.word	0x0000a820


	//----- nvinfo : EIATTR_MAX_THREADS
	.align		4
.L_48:
        /*0a38*/ 	.byte	0x04, 0x05
        /*0a3a*/ 	.short	(.L_50 - .L_49)
.L_49:
        /*0a3c*/ 	.word	0x00000100
        /*0a40*/ 	.word	0x00000001
        /*0a44*/ 	.word	0x00000001


	//----- nvinfo : EIATTR_CRS_STACK_SIZE
	.align		4
.L_50:
        /*0a48*/ 	.byte	0x04, 0x1e
        /*0a4a*/ 	.short	(.L_52 - .L_51)
.L_51:
        /*0a4c*/ 	.word	0x00000000


	//----- nvinfo : EIATTR_CBANK_PARAM_SIZE
	.align		4
.L_52:
        /*0a50*/ 	.byte	0x03, 0x19
        /*0a52*/ 	.short	0x0800


	//----- nvinfo : EIATTR_PARAM_CBANK
	.align		4
        /*0a54*/ 	.byte	0x04, 0x0a
        /*0a56*/ 	.short	(.L_54 - .L_53)
	.align		4
.L_53:
        /*0a58*/ 	.word	index@(.nv.constant0._ZN7cutlass13device_kernelINS_4gemm6kernel13GemmUniversalIN4cute5tupleIJiiiiEEENS1_10collective13CollectiveMmaINS1_35MainloopSm100TmaUmmaWarpSpecializedILi10ELi2ELi4ENS5_IJNS4_1CILi2EEENSA_ILi1EEESC_EEEEENS5_IJNSA_ILi64EEENSA_ILi240EEESF_EEEaNS5_IJlSC_lEEEaSI_NS4_8TiledMMAINS4_8MMA_AtomIJNS4_15SM100_MMA_S8_SSIaaiLi64ELi240ELNS4_4UMMA5MajorE0ELSN_0ELNSM_8SaturateE0EEEEEENS4_6LayoutINS5_IJSC_SC_SC_EEENS5_IJNSA_ILi0EEEST_ST_EEEEENS5_IJNS4_10UnderscoreESW_SW_EEEEENS4_13SM90_TMA_LOADENS4_14ComposedLayoutINS4_7SwizzleILi2ELi4ELi3EEENS4_18smem_ptr_flag_bitsILi8EEENSR_INS5_IJNSA_ILi8EEESF_EEENS5_IJSF_SC_EEEEEEEvNS4_8identityENS4_23SM90_TMA_LOAD_MULTICASTES19_vS1A_EENS_8epilogue10collective18CollectiveEpilogueINS1D_23Sm100TmaWarpSpecializedILi1ELi1ELi120ELb0ELb0EEEJSH_NS5_IJNSR_ISF_SC_EENSR_ISG_SC_EEEEEaSI_aSI_NS1D_6fusion15FusionCallbacksIS1H_NS1L_17LinearCombinationIaiaiLNS_15FloatRoundStyleE2EEESH_S1K_JEEENS4_5SM1004TMEM4LOAD25SM100_TMEM_LOAD_16dp32b8xESZ_NS10_INS11_ILi0ELi4ELi3EEES14_NSR_INS5_IJS15_NSA_ILi16EEEEEENS5_IJS1W_SC_EEEEEEENS4_39AutoVectorizingCopyWithAssumedAlignmentILi128EEENS4_14SM90_TMA_STOREES20_S22_S22_EEEvvEEEEvNT_6ParamsE)
        /*0a5c*/ 	.short	0x0380
        /*0a5e*/ 	.short	0x0800


	//----- nvinfo : EIATTR_SW_WAR
	.align		4
.L_54:
        /*0a60*/ 	.byte	0x04, 0x36
        /*0a62*/ 	.short	(.L_56 - .L_55)
.L_55:
        /*0a64*/ 	.word	0x00000008
.L_56:


//--------------------- .nv.callgraph             --------------------------
	.section	.nv.callgraph,"",@"SHT_CUDA_CALLGRAPH"
	.align	4
	.sectionentsize	8
	.align		4
        /*0000*/ 	.word	0x00000000
	.align		4
        /*0004*/ 	.word	0xffffffff
	.align		4
        /*0008*/ 	.word	index@(_ZN7cutlass13device_kernelINS_4gemm6kernel13GemmUniversalIN4cute5tupleIJiiiiEEENS1_10collective13CollectiveMmaINS1_35MainloopSm100TmaUmmaWarpSpecializedILi10ELi2ELi4ENS5_IJNS4_1CILi2EEENSA_ILi1EEESC_EEEEENS5_IJNSA_ILi64EEENSA_ILi240EEESF_EEEaNS5_IJlSC_lEEEaSI_NS4_8TiledMMAINS4_8MMA_AtomIJNS4_15SM100_MMA_S8_SSIaaiLi64ELi240ELNS4_4UMMA5MajorE0ELSN_0ELNSM_8SaturateE0EEEEEENS4_6LayoutINS5_IJSC_SC_SC_EEENS5_IJNSA_ILi0EEEST_ST_EEEEENS5_IJNS4_10UnderscoreESW_SW_EEEEENS4_13SM90_TMA_LOADENS4_14ComposedLayoutINS4_7SwizzleILi2ELi4ELi3EEENS4_18smem_ptr_flag_bitsILi8EEENSR_INS5_IJNSA_ILi8EEESF_EEENS5_IJSF_SC_EEEEEEEvNS4_8identityENS4_23SM90_TMA_LOAD_MULTICASTES19_vS1A_EENS_8epilogue10collective18CollectiveEpilogueINS1D_23Sm100TmaWarpSpecializedILi1ELi1ELi120ELb0ELb0EEEJSH_NS5_IJNSR_ISF_SC_EENSR_ISG_SC_EEEEEaSI_aSI_NS1D_6fusion15FusionCallbacksIS1H_NS1L_17LinearCombinationIaiaiLNS_15FloatRoundStyleE2EEESH_S1K_JEEENS4_5SM1004TMEM4LOAD25SM100_TMEM_LOAD_16dp32b8xESZ_NS10_INS11_ILi0ELi4ELi3EEES14_NSR_INS5_IJS15_NSA_ILi16EEEEEENS5_IJS1W_SC_EEEEEEENS4_39AutoVectorizingCopyWithAssumedAlignmentILi128EEENS4_14SM90_TMA_STOREES20_S22_S22_EEEvvEEEEvNT_6ParamsE)
	.align		4
        /*000c*/ 	.word	index@(__assertfail)
	.align		4
        /*0010*/ 	.word	0x00000000
	.align		4
        /*0014*/ 	.word	0xfffffffe
	.align		4
        /*0018*/ 	.word	0x00000000
	.align		4
        /*001c*/ 	.word	0xfffffffd
	.align		4
        /*0020*/ 	.word	0x00000000
	.align		4
        /*0024*/ 	.word	0xfffffffc


//--------------------- .nv.constant4             --------------------------
	.section	.nv.constant4,"a",@progbits
	.align	8
	.align		8
.nv.constant4:
        /*0000*/ 	.dword	__assertfail
	.align		8
        /*0008*/ 	.dword	__unnamed_1
	.align		8
        /*0010*/ 	.dword	_ZN40_INTERNAL_6ef5c119_4_k_cu_20f77b0e_357474cuda3std3__45__cpo5beginE
	.align		8
        /*0018*/ 	.dword	_ZN40_INTERNAL_6ef5c119_4_k_cu_20f77b0e_357474cuda3std3__45__cpo3endE
	.align		8
        /*0020*/ 	.dword	_ZN40_INTERNAL_6ef5c119_4_k_cu_20f77b0e_357474cuda3std3__45__cpo6cbeginE
	.align		8
        /*0028*/ 	.dword	_ZN40_INTERNAL_6ef5c119_4_k_cu_20f77b0e_357474cuda3std3__45__cpo4cendE
	.align		8
        /*0030*/ 	.dword	_ZN40_INTERNAL_6ef5c119_4_k_cu_20f77b0e_357474cuda3std3__442_GLOBAL__N__6ef5c119_4_k_cu_20f77b0e_357476ignoreE
	.align		8
        /*0038*/ 	.dword	_ZN40_INTERNAL_6ef5c119_4_k_cu_20f77b0e_357474cuda3std3__419piecewise_constructE
	.align		8
        /*0040*/ 	.dword	_ZN40_INTERNAL_6ef5c119_4_k_cu_20f77b0e_357474cuda3std3__48in_placeE
	.align		8
        /*0048*/ 	.dword	_ZN40_INTERNAL_6ef5c119_4_k_cu_20f77b0e_357474cuda3std6ranges3__45__cpo4swapE
	.align		8
        /*0050*/ 	.dword	_ZN40_INTERNAL_6ef5c119_4_k_cu_20f77b0e_357474cuda3std6ranges3__45__cpo9iter_moveE
	.align		8
        /*0058*/ 	.dword	_ZN40_INTERNAL_6ef5c119_4_k_cu_20f77b0e_357474cute7productE
	.align		8
        /*0060*/ 	.dword	_ZN40_INTERNAL_6ef5c119_4_k_cu_20f77b0e_357474cute1_E
	.align		8
        /*0068*/ 	.dword	$str$25
	.align		8
        /*0070*/ 	.dword	$str$26


//--------------------- .text._ZN7cutlass13device_kernelINS_4gemm6kernel13GemmUniversalIN4cute5tupleIJiiiiEEENS1_10collective13CollectiveMmaINS1_35MainloopSm100TmaUmmaWarpSpecializedILi10ELi2ELi4ENS5_IJNS4_1CILi2EEENSA_ILi1EEESC_EEEEENS5_IJNSA_ILi64EEENSA_ILi240EEESF_EEEaNS5_IJlSC_lEEEaSI_NS4_8TiledMMAINS4_8MMA_AtomIJNS4_15SM100_MMA_S8_SSIaaiLi64ELi240ELNS4_4UMMA5MajorE0ELSN_0ELNSM_8SaturateE0EEEEEENS4_6LayoutINS5_IJSC_SC_SC_EEENS5_IJNSA_ILi0EEEST_ST_EEEEENS5_IJNS4_10UnderscoreESW_SW_EEEEENS4_13SM90_TMA_LOADENS4_14ComposedLayoutINS4_7SwizzleILi2ELi4ELi3EEENS4_18smem_ptr_flag_bitsILi8EEENSR_INS5_IJNSA_ILi8EEESF_EEENS5_IJSF_SC_EEEEEEEvNS4_8identityENS4_23SM90_TMA_LOAD_MULTICASTES19_vS1A_EENS_8epilogue10collective18CollectiveEpilogueINS1D_23Sm100TmaWarpSpecializedILi1ELi1ELi120ELb0ELb0EEEJSH_NS5_IJNSR_ISF_SC_EENSR_ISG_SC_EEEEEaSI_aSI_NS1D_6fusion15FusionCallbacksIS1H_NS1L_17LinearCombinationIaiaiLNS_15FloatRoundStyleE2EEESH_S1K_JEEENS4_5SM1004TMEM4LOAD25SM100_TMEM_LOAD_16dp32b8xESZ_NS10_INS11_ILi0ELi4ELi3EEES14_NSR_INS5_IJS15_NSA_ILi16EEEEEENS5_IJS1W_SC_EEEEEEENS4_39AutoVectorizingCopyWithAssumedAlignmentILi128EEENS4_14SM90_TMA_STOREES20_S22_S22_EEEvvEEEEvNT_6ParamsE --------------------------
	.section	.text._ZN7cutlass13device_kernelINS_4gemm6kernel13GemmUniversalIN4cute5tupleIJiiiiEEENS1_10collective13CollectiveMmaINS1_35MainloopSm100TmaUmmaWarpSpecializedILi10ELi2ELi4ENS5_IJNS4_1CILi2EEENSA_ILi1EEESC_EEEEENS5_IJNSA_ILi64EEENSA_ILi240EEESF_EEEaNS5_IJlSC_lEEEaSI_NS4_8TiledMMAINS4_8MMA_AtomIJNS4_15SM100_MMA_S8_SSIaaiLi64ELi240ELNS4_4UMMA5MajorE0ELSN_0ELNSM_8SaturateE0EEEEEENS4_6LayoutINS5_IJSC_SC_SC_EEENS5_IJNSA_ILi0EEEST_ST_EEEEENS5_IJNS4_10UnderscoreESW_SW_EEEEENS4_13SM90_TMA_LOADENS4_14ComposedLayoutINS4_7SwizzleILi2ELi4ELi3EEENS4_18smem_ptr_flag_bitsILi8EEENSR_INS5_IJNSA_ILi8EEESF_EEENS5_IJSF_SC_EEEEEEEvNS4_8identityENS4_23SM90_TMA_LOAD_MULTICASTES19_vS1A_EENS_8epilogue10collective18CollectiveEpilogueINS1D_23Sm100TmaWarpSpecializedILi1ELi1ELi120ELb0ELb0EEEJSH_NS5_IJNSR_ISF_SC_EENSR_ISG_SC_EEEEEaSI_aSI_NS1D_6fusion15FusionCallbacksIS1H_NS1L_17LinearCombinationIaiaiLNS_15FloatRoundStyleE2EEESH_S1K_JEEENS4_5SM1004TMEM4LOAD25SM100_TMEM_LOAD_16dp32b8xESZ_NS10_INS11_ILi0ELi4ELi3EEES14_NSR_INS5_IJS15_NSA_ILi16EEEEEENS5_IJS1W_SC_EEEEEEENS4_39AutoVectorizingCopyWithAssumedAlignmentILi128EEENS4_14SM90_TMA_STOREES20_S22_S22_EEEvvEEEEvNT_6ParamsE,"ax",@progbits
	.align	128
.text._ZN7cutlass13device_kernelINS_4gemm6kernel13GemmUniversalIN4cute5tupleIJiiiiEEENS1_10collective13CollectiveMmaINS1_35MainloopSm100TmaUmmaWarpSpecializedILi10ELi2ELi4ENS5_IJNS4_1CILi2EEENSA_ILi1EEESC_EEEEENS5_IJNSA_ILi64EEENSA_ILi240EEESF_EEEaNS5_IJlSC_lEEEaSI_NS4_8TiledMMAINS4_8MMA_AtomIJNS4_15SM100_MMA_S8_SSIaaiLi64ELi240ELNS4_4UMMA5MajorE0ELSN_0ELNSM_8SaturateE0EEEEEENS4_6LayoutINS5_IJSC_SC_SC_EEENS5_IJNSA_ILi0EEEST_ST_EEEEENS5_IJNS4_10UnderscoreESW_SW_EEEEENS4_13SM90_TMA_LOADENS4_14ComposedLayoutINS4_7SwizzleILi2ELi4ELi3EEENS4_18smem_ptr_flag_bitsILi8EEENSR_INS5_IJNSA_ILi8EEESF_EEENS5_IJSF_SC_EEEEEEEvNS4_8identityENS4_23SM90_TMA_LOAD_MULTICASTES19_vS1A_EENS_8epilogue10collective18CollectiveEpilogueINS1D_23Sm100TmaWarpSpecializedILi1ELi1ELi120ELb0ELb0EEEJSH_NS5_IJNSR_ISF_SC_EENSR_ISG_SC_EEEEEaSI_aSI_NS1D_6fusion15FusionCallbacksIS1H_NS1L_17LinearCombinationIaiaiLNS_15FloatRoundStyleE2EEESH_S1K_JEEENS4_5SM1004TMEM4LOAD25SM100_TMEM_LOAD_16dp32b8xESZ_NS10_INS11_ILi0ELi4ELi3EEES14_NSR_INS5_IJS15_NSA_ILi16EEEEEENS5_IJS1W_SC_EEEEEEENS4_39AutoVectorizingCopyWithAssumedAlignmentILi128EEENS4_14SM90_TMA_STOREES20_S22_S22_EEEvvEEEEvNT_6ParamsE:
        .type           _ZN7cutlass13device_kernelINS_4gemm6kernel13GemmUniversalIN4cute5tupleIJiiiiEEENS1_10collective13CollectiveMmaINS1_35MainloopSm100TmaUmmaWarpSpecializedILi10ELi2ELi4ENS5_IJNS4_1CILi2EEENSA_ILi1EEESC_EEEEENS5_IJNSA_ILi64EEENSA_ILi240EEESF_EEEaNS5_IJlSC_lEEEaSI_NS4_8TiledMMAINS4_8MMA_AtomIJNS4_15SM100_MMA_S8_SSIaaiLi64ELi240ELNS4_4UMMA5MajorE0ELSN_0ELNSM_8SaturateE0EEEEEENS4_6LayoutINS5_IJSC_SC_SC_EEENS5_IJNSA_ILi0EEEST_ST_EEEEENS5_IJNS4_10UnderscoreESW_SW_EEEEENS4_13SM90_TMA_LOADENS4_14ComposedLayoutINS4_7SwizzleILi2ELi4ELi3EEENS4_18smem_ptr_flag_bitsILi8EEENSR_INS5_IJNSA_ILi8EEESF_EEENS5_IJSF_SC_EEEEEEEvNS4_8identityENS4_23SM90_TMA_LOAD_MULTICASTES19_vS1A_EENS_8epilogue10collective18CollectiveEpilogueINS1D_23Sm100TmaWarpSpecializedILi1ELi1ELi120ELb0ELb0EEEJSH_NS5_IJNSR_ISF_SC_EENSR_ISG_SC_EEEEEaSI_aSI_NS1D_6fusion15FusionCallbacksIS1H_NS1L_17LinearCombinationIaiaiLNS_15FloatRoundStyleE2EEESH_S1K_JEEENS4_5SM1004TMEM4LOAD25SM100_TMEM_LOAD_16dp32b8xESZ_NS10_INS11_ILi0ELi4ELi3EEES14_NSR_INS5_IJS15_NSA_ILi16EEEEEENS5_IJS1W_SC_EEEEEEENS4_39AutoVectorizingCopyWithAssumedAlignmentILi128EEENS4_14SM90_TMA_STOREES20_S22_S22_EEEvvEEEEvNT_6ParamsE,@function
        .size           _ZN7cutlass13device_kernelINS_4gemm6kernel13GemmUniversalIN4cute5tupleIJiiiiEEENS1_10collective13CollectiveMmaINS1_35MainloopSm100TmaUmmaWarpSpecializedILi10ELi2ELi4ENS5_IJNS4_1CILi2EEENSA_ILi1EEESC_EEEEENS5_IJNSA_ILi64EEENSA_ILi240EEESF_EEEaNS5_IJlSC_lEEEaSI_NS4_8TiledMMAINS4_8MMA_AtomIJNS4_15SM100_MMA_S8_SSIaaiLi64ELi240ELNS4_4UMMA5MajorE0ELSN_0ELNSM_8SaturateE0EEEEEENS4_6LayoutINS5_IJSC_SC_SC_EEENS5_IJNSA_ILi0EEEST_ST_EEEEENS5_IJNS4_10UnderscoreESW_SW_EEEEENS4_13SM90_TMA_LOADENS4_14ComposedLayoutINS4_7SwizzleILi2ELi4ELi3EEENS4_18smem_ptr_flag_bitsILi8EEENSR_INS5_IJNSA_ILi8EEESF_EEENS5_IJSF_SC_EEEEEEEvNS4_8identityENS4_23SM90_TMA_LOAD_MULTICASTES19_vS1A_EENS_8epilogue10collective18CollectiveEpilogueINS1D_23Sm100TmaWarpSpecializedILi1ELi1ELi120ELb0ELb0EEEJSH_NS5_IJNSR_ISF_SC_EENSR_ISG_SC_EEEEEaSI_aSI_NS1D_6fusion15FusionCallbacksIS1H_NS1L_17LinearCombinationIaiaiLNS_15FloatRoundStyleE2EEESH_S1K_JEEENS4_5SM1004TMEM4LOAD25SM100_TMEM_LOAD_16dp32b8xESZ_NS10_INS11_ILi0ELi4ELi3EEES14_NSR_INS5_IJS15_NSA_ILi16EEEEEENS5_IJS1W_SC_EEEEEEENS4_39AutoVectorizingCopyWithAssumedAlignmentILi128EEENS4_14SM90_TMA_STOREES20_S22_S22_EEEvvEEEEvNT_6ParamsE,(.L_x_166 - _ZN7cutlass13device_kernelINS_4gemm6kernel13GemmUniversalIN4cute5tupleIJiiiiEEENS1_10collective13CollectiveMmaINS1_35MainloopSm100TmaUmmaWarpSpecializedILi10ELi2ELi4ENS5_IJNS4_1CILi2EEENSA_ILi1EEESC_EEEEENS5_IJNSA_ILi64EEENSA_ILi240EEESF_EEEaNS5_IJlSC_lEEEaSI_NS4_8TiledMMAINS4_8MMA_AtomIJNS4_15SM100_MMA_S8_SSIaaiLi64ELi240ELNS4_4UMMA5MajorE0ELSN_0ELNSM_8SaturateE0EEEEEENS4_6LayoutINS5_IJSC_SC_SC_EEENS5_IJNSA_ILi0EEEST_ST_EEEEENS5_IJNS4_10UnderscoreESW_SW_EEEEENS4_13SM90_TMA_LOADENS4_14ComposedLayoutINS4_7SwizzleILi2ELi4ELi3EEENS4_18smem_ptr_flag_bitsILi8EEENSR_INS5_IJNSA_ILi8EEESF_EEENS5_IJSF_SC_EEEEEEEvNS4_8identityENS4_23SM90_TMA_LOAD_MULTICASTES19_vS1A_EENS_8epilogue10collective18CollectiveEpilogueINS1D_23Sm100TmaWarpSpecializedILi1ELi1ELi120ELb0ELb0EEEJSH_NS5_IJNSR_ISF_SC_EENSR_ISG_SC_EEEEEaSI_aSI_NS1D_6fusion15FusionCallbacksIS1H_NS1L_17LinearCombinationIaiaiLNS_15FloatRoundStyleE2EEESH_S1K_JEEENS4_5SM1004TMEM4LOAD25SM100_TMEM_LOAD_16dp32b8xESZ_NS10_INS11_ILi0ELi4ELi3EEES14_NSR_INS5_IJS15_NSA_ILi16EEEEEENS5_IJS1W_SC_EEEEEEENS4_39AutoVectorizingCopyWithAssumedAlignmentILi128EEENS4_14SM90_TMA_STOREES20_S22_S22_EEEvvEEEEvNT_6ParamsE)
        .other          _ZN7cutlass13device_kernelINS_4gemm6kernel13GemmUniversalIN4cute5tupleIJiiiiEEENS1_10collective13CollectiveMmaINS1_35MainloopSm100TmaUmmaWarpSpecializedILi10ELi2ELi4ENS5_IJNS4_1CILi2EEENSA_ILi1EEESC_EEEEENS5_IJNSA_ILi64EEENSA_ILi240EEESF_EEEaNS5_IJlSC_lEEEaSI_NS4_8TiledMMAINS4_8MMA_AtomIJNS4_15SM100_MMA_S8_SSIaaiLi64ELi240ELNS4_4UMMA5MajorE0ELSN_0ELNSM_8SaturateE0EEEEEENS4_6LayoutINS5_IJSC_SC_SC_EEENS5_IJNSA_ILi0EEEST_ST_EEEEENS5_IJNS4_10UnderscoreESW_SW_EEEEENS4_13SM90_TMA_LOADENS4_14ComposedLayoutINS4_7SwizzleILi2ELi4ELi3EEENS4_18smem_ptr_flag_bitsILi8EEENSR_INS5_IJNSA_ILi8EEESF_EEENS5_IJSF_SC_EEEEEEEvNS4_8identityENS4_23SM90_TMA_LOAD_MULTICASTES19_vS1A_EENS_8epilogue10collective18CollectiveEpilogueINS1D_23Sm100TmaWarpSpecializedILi1ELi1ELi120ELb0ELb0EEEJSH_NS5_IJNSR_ISF_SC_EENSR_ISG_SC_EEEEEaSI_aSI_NS1D_6fusion15FusionCallbacksIS1H_NS1L_17LinearCombinationIaiaiLNS_15FloatRoundStyleE2EEESH_S1K_JEEENS4_5SM1004TMEM4LOAD25SM100_TMEM_LOAD_16dp32b8xESZ_NS10_INS11_ILi0ELi4ELi3EEES14_NSR_INS5_IJS15_NSA_ILi16EEEEEENS5_IJS1W_SC_EEEEEEENS4_39AutoVectorizingCopyWithAssumedAlignmentILi128EEENS4_14SM90_TMA_STOREES20_S22_S22_EEEvvEEEEvNT_6ParamsE,@"STO_CUDA_ENTRY STV_DEFAULT"
_ZN7cutlass13device_kernelINS_4gemm6kernel13GemmUniversalIN4cute5tupleIJiiiiEEENS1_10collective13CollectiveMmaINS1_35MainloopSm100TmaUmmaWarpSpecializedILi10ELi2ELi4ENS5_IJNS4_1CILi2EEENSA_ILi1EEESC_EEEEENS5_IJNSA_ILi64EEENSA_ILi240EEESF_EEEaNS5_IJlSC_lEEEaSI_NS4_8TiledMMAINS4_8MMA_AtomIJNS4_15SM100_MMA_S8_SSIaaiLi64ELi240ELNS4_4UMMA5MajorE0ELSN_0ELNSM_8SaturateE0EEEEEENS4_6LayoutINS5_IJSC_SC_SC_EEENS5_IJNSA_ILi0EEEST_ST_EEEEENS5_IJNS4_10UnderscoreESW_SW_EEEEENS4_13SM90_TMA_LOADENS4_14ComposedLayoutINS4_7SwizzleILi2ELi4ELi3EEENS4_18smem_ptr_flag_bitsILi8EEENSR_INS5_IJNSA_ILi8EEESF_EEENS5_IJSF_SC_EEEEEEEvNS4_8identityENS4_23SM90_TMA_LOAD_MULTICASTES19_vS1A_EENS_8epilogue10collective18CollectiveEpilogueINS1D_23Sm100TmaWarpSpecializedILi1ELi1ELi120ELb0ELb0EEEJSH_NS5_IJNSR_ISF_SC_EENSR_ISG_SC_EEEEEaSI_aSI_NS1D_6fusion15FusionCallbacksIS1H_NS1L_17LinearCombinationIaiaiLNS_15FloatRoundStyleE2EEESH_S1K_JEEENS4_5SM1004TMEM4LOAD25SM100_TMEM_LOAD_16dp32b8xESZ_NS10_INS11_ILi0ELi4ELi3EEES14_NSR_INS5_IJS15_NSA_ILi16EEEEEENS5_IJS1W_SC_EEEEEEENS4_39AutoVectorizingCopyWithAssumedAlignmentILi128EEENS4_14SM90_TMA_STOREES20_S22_S22_EEEvvEEEEvNT_6ParamsE:
[----:B------:R-:W1:Y:S01]  /*0000*/  LDC R1, c[0x0][0x37c] ;  /* 0x0000df00ff017b82 */ /* 0x000e620000000800 */
[----:B------:R-:W2:Y:S01]  /*0010*/  S2R R6, SR_TID.X ;  /* 0x0000000000067919 */ /* 0x000ea20000002100 */
[----:B------:R-:W3:Y:S01]  /*0020*/  LDCU.64 UR8, c[0x0][0x890] ;  /* 0x00011200ff0877ac */ /* 0x000ee20008000a00 */
[----:B-1----:R-:W-:Y:S01]  /*0030*/  VIADD R1, R1, 0xffffffc8 ;  /* 0xffffffc801017836 */ /* 0x002fe20000000000 */
[----:B------:R-:W-:Y:S02]  /*0040*/  PRMT R244, RZ, 0x7610, R244 ;  /* 0x00007610fff47816 */ /* 0x000fe400000000f4 */
[----:B------:R-:W-:Y:S01]  /*0050*/  ELECT P3, URZ, PT ;  /* 0x0000000000ff782f */ /* 0x000fe20003860000 */
[----:B---3--:R-:W-:-:S04]  /*0060*/  UISETP.NE.U32.AND UP0, UPT, UR8, URZ, UPT ;  /* 0x000000ff0800728c */ /* 0x008fc8000bf05070 */
[----:B------:R-:W-:Y:S01]  /*0070*/  UISETP.NE.AND.EX UP0, UPT, UR9, URZ, UPT, UP0 ;  /* 0x000000ff0900728c */ /* 0x000fe2000bf05300 */
[----:B--2---:R-:W-:-:S05]  /*0080*/  SHF.R.U32.HI R3, RZ, 0x5, R6 ;  /* 0x00000005ff037819 */ /* 0x004fca0000011606 */
[----:B------:R-:W1:Y:S02]  /*0090*/  SHFL.IDX PT, R0, R3, RZ, 0x1f ;  /* 0x00001fff03007589 */ /* 0x000e6400000e0000 */
[----:B-1----:R-:W-:Y:S01]  /*00a0*/  R2UR UR14, R0 ;  /* 0x00000000000e72ca */ /* 0x002fe200000e0000 */
[----:B------:R-:W-:-:S14]  /*00b0*/  BRA.U UP0, `(.L_x_0) ;  /* 0x0000000100307547 */ /* 0x000fdc000b800000 */
[----:B------:R-:W1:Y:S02]  /*00c0*/  LDCU.64 UR4, c[0x0][0x888] ;  /* 0x00011100ff0477ac */ /* 0x000e640008000a00 */
[----:B-1----:R-:W-:-:S04]  /*00d0*/  UISETP.NE.U32.AND UP0, UPT, UR4, URZ, UPT ;  /* 0x000000ff0400728c */ /* 0x002fc8000bf05070 */
[----:B------:R-:W-:-:S09]  /*00e0*/  UISETP.NE.AND.EX UP0, UPT, UR5, URZ, UPT, UP0 ;  /* 0x000000ff0500728c */ /* 0x000fd2000bf05300 */
[----:B------:R-:W-:Y:S05]  /*00f0*/  BRA.U !UP0, `(.L_x_1) ;  /* 0x0000000108187547 */ /* 0x000fea000b800000 */
[----:B------:R-:W1:Y:S01]  /*0100*/  LDC.64 R4, c[0x0][0x888] ;  /* 0x00022200ff047b82 */ /* 0x000e620000000a00 */
[----:B------:R-:W1:Y:S02]  /*0110*/  LDCU.64 UR4, c[0x0][0x358] ;  /* 0x00006b00ff0477ac */ /* 0x000e640008000a00 */
[----:B-1----:R-:W2:Y:S01]  /*0120*/  LDG.E R0, desc[UR4][R4.64] ;  /* 0x0000000404007981 */ /* 0x002ea2000c1e1900 */
[----:B------:R-:W-:Y:S01]  /*0130*/  HFMA2 R244, -RZ, RZ, 0, 5.9604644775390625e-08 ;  /* 0x00000001fff47431 */ /* 0x000fe200000001ff */
[----:B--2---:R-:W-:Y:S01]  /*0140*/  R2UR UR45, R0 ;  /* 0x00000000002d72ca */ /* 0x004fe200000e0000 */
[----:B------:R-:W-:Y:S05]  /*0150*/  BRA `(.L_x_0) ;  /* 0x0000000000087947 */ /* 0x000fea0003800000 */
.L_x_1:
[----:B------:R-:W-:Y:S01]  /*0160*/  HFMA2 R244, -RZ, RZ, 0, 5.9604644775390625e-08 ;  /* 0x00000001fff47431 */ /* 0x000fe200000001ff */
[----:B------:R-:W1:Y:S02]  /*0170*/  LDCU UR45, c[0x0][0x880] ;  /* 0x00011000ff2d77ac */ /* 0x000e640008000800 */
.L_x_0:
[----:B------:R-:W2:Y:S02]  /*0180*/  LDCU.64 UR4, c[0x0][0x8b0] ;  /* 0x00011600ff0477ac */ /* 0x000ea40008000a00 */
[----:B--2---:R-:W-:-:S04]  /*0190*/  UISETP.NE.U32.AND UP0, UPT, UR4, URZ, UPT ;  /* 0x000000ff0400728c */ /* 0x004fc8000bf05070 */
[----:B------:R-:W-:-:S09]  /*01a0*/  UISETP.NE.AND.EX UP0, UPT, UR5, URZ, UPT, UP0 ;  /* 0x000000ff0500728c */ /* 0x000fd2000bf05300 */
[----:B------:R-:W-:Y:S05]  /*01b0*/  BRA.U UP0, `(.L_x_2) ;  /* 0x0000000100287547 */ /* 0x000fea000b800000 */
[----:B------:R-:W2:Y:S02]  /*01c0*/  LDCU.64 UR4, c[0x0][0x8a8] ;  /* 0x00011500ff0477ac */ /* 0x000ea40008000a00 */
[----:B--2---:R-:W-:-:S04]  /*01d0*/  UISETP.NE.U32.AND UP0, UPT, UR4, URZ, UPT ;  /* 0x000000ff0400728c */ /* 0x004fc8000bf05070 */
[----:B------:R-:W-:-:S09]  /*01e0*/  UISETP.NE.AND.EX UP0, UPT, UR5, URZ, UPT, UP0 ;  /* 0x000000ff0500728c */ /* 0x000fd2000bf05300 */
[----:B------:R-:W-:Y:S05]  /*01f0*/  BRA.U !UP0, `(.L_x_3) ;  /* 0x0000000108147547 */ /* 0x000fea000b800000 */
[----:B------:R-:W2:Y:S01]  /*0200*/  LDC.64 R4, c[0x0][0x8a8] ;  /* 0x00022a00ff047b82 */ /* 0x000ea20000000a00 */
[----:B------:R-:W2:Y:S02]  /*0210*/  LDCU.64 UR4, c[0x0][0x358] ;  /* 0x00006b00ff0477ac */ /* 0x000ea40008000a00 */
[----:B--2---:R-:W2:Y:S02]  /*0220*/  LDG.E R0, desc[UR4][R4.64] ;  /* 0x0000000404007981 */ /* 0x004ea4000c1e1900 */
[----:B--2---:R-:W-:Y:S01]  /*0230*/  R2UR UR37, R0 ;  /* 0x00000000002572ca */ /* 0x004fe200000e0000 */
[----:B------:R-:W-:Y:S05]  /*0240*/  BRA `(.L_x_2) ;  /* 0x0000000000047947 */ /* 0x000fea0003800000 */
.L_x_3:
[----:B------:R-:W2:Y:S02]  /*0250*/  LDCU UR37, c[0x0][0x8a0] ;  /* 0x00011400ff2577ac */ /* 0x000ea40008000800 */
.L_x_2:
[----:B------:R-:W-:Y:S01]  /*0260*/  IMAD.U32 R2, RZ, RZ, UR14 ;  /* 0x0000000eff027e24 */ /* 0x000fe2000f8e00ff */
[----:B------:R-:W-:Y:S04]  /*0270*/  BSSY.RECONVERGENT B0, `(.L_x_4) ;  /* 0x000000c000007945 */ /* 0x000fe80003800200 */
[C---:B------:R-:W-:Y:S02]  /*0280*/  ISETP.NE.OR P1, PT, R2.reuse, 0x1, !P3 ;  /* 0x000000010200780c */ /* 0x040fe40005f25670 */
[----:B------:R-:W-:-:S11]  /*0290*/  ISETP.NE.OR P0, PT, R2, 0x3, !P3 ;  /* 0x000000030200780c */ /* 0x000fd60005f05670 */
[----:B------:R-:W-:Y:S05]  /*02a0*/  @P1 BRA `(.L_x_5) ;  /* 0x0000000000201947 */ /* 0x000fea0003800000 */
[----:B------:R-:W3:Y:S02]  /*02b0*/  LDCU.64 UR4, c[0x0][0x348] ;  /* 0x00006900ff0477ac */ /* 0x000ee40008000a00 */
[----:B---3--:R-:W-:Y:S02]  /*02c0*/  UIADD3 UR6, UP1, UPT, UR4, 0x80, URZ ;  /* 0x0000008004067890 */ /* 0x008fe4000ff3e0ff */
[----:B------:R-:W-:Y:S02]  /*02d0*/  UIADD3 UR4, UP0, UPT, UR4, 0x180, URZ ;  /* 0x0000018004047890 */ /* 0x000fe4000ff1e0ff */
[----:B------:R-:W-:Y:S02]  /*02e0*/  UIADD3.X UR7, UPT, UPT, URZ, UR5, URZ, UP1, !UPT ;  /* 0x00000005ff077290 */ /* 0x000fe40008ffe4ff */
[----:B------:R-:W-:-:S07]  /*02f0*/  UIADD3.X UR5, UPT, UPT, URZ, UR5, URZ, UP0, !UPT ;  /* 0x00000005ff057290 */ /* 0x000fce00087fe4ff */
[----:B------:R3:W-:Y:S02]  /*0300*/  UTMACCTL.PF [UR6] ;  /* 0x00000000060079b9 */ /* 0x0007e40008040000 */
[----:B------:R3:W-:Y:S02]  /*0310*/  UTMACCTL.PF [UR4] ;  /* 0x00000000040079b9 */ /* 0x0007e40008040000 */
[----:B---3--:R-:W-:Y:S01]  /*0320*/  NOP ;  /* 0x0000000000007918 */ /* 0x008fe20000000000 */
.L_x_5:
[----:B-12---:R-:W-:Y:S05]  /*0330*/  BSYNC.RECONVERGENT B0 ;  /* 0x0000000000007941 */ /* 0x006fea0003800200 */
.L_x_4:
[----:B------:R-:W-:Y:S04]  /*0340*/  BSSY.RECONVERGENT B0, `(.L_x_6) ;  /* 0x000000a000007945 */ /* 0x000fe80003800200 */
[----:B------:R-:W-:Y:S05]  /*0350*/  @P0 BRA `(.L_x_7) ;  /* 0x0000000000200947 */ /* 0x000fea0003800000 */
[----:B------:R-:W1:Y:S02]  /*0360*/  LDCU.64 UR4, c[0x0][0x348] ;  /* 0x00006900ff0477ac */ /* 0x000e640008000a00 */
[----:B-1----:R-:W-:Y:S02]  /*0370*/  UIADD3 UR6, UP1, UPT, UR4, 0x580, URZ ;  /* 0x0000058004067890 */ /* 0x002fe4000ff3e0ff */
[----:B------:R-:W-:Y:S02]  /*0380*/  UIADD3 UR4, UP0, UPT, UR4, 0x680, URZ ;  /* 0x0000068004047890 */ /* 0x000fe4000ff1e0ff */
[----:B------:R-:W-:Y:S02]  /*0390*/  UIADD3.X UR7, UPT, UPT, URZ, UR5, URZ, UP1, !UPT ;  /* 0x00000005ff077290 */ /* 0x000fe40008ffe4ff */
[----:B------:R-:W-:-:S07]  /*03a0*/  UIADD3.X UR5, UPT, UPT, URZ, UR5, URZ, UP0, !UPT ;  /* 0x00000005ff057290 */ /* 0x000fce00087fe4ff */
[----:B------:R1:W-:Y:S02]  /*03b0*/  UTMACCTL.PF [UR6] ;  /* 0x00000000060079b9 */ /* 0x0003e40008040000 */
[----:B------:R1:W-:Y:S02]  /*03c0*/  UTMACCTL.PF [UR4] ;  /* 0x00000000040079b9 */ /* 0x0003e40008040000 */
[----:B-1----:R-:W-:Y:S01]  /*03d0*/  NOP ;  /* 0x0000000000007918 */ /* 0x002fe20000000000 */
.L_x_7:
[----:B------:R-:W-:Y:S05]  /*03e0*/  BSYNC.RECONVERGENT B0 ;  /* 0x0000000000007941 */ /* 0x000fea0003800200 */
.L_x_6:
[----:B------:R-:W1:Y:S01]  /*03f0*/  LDCU.64 UR4, c[0x0][0x888] ;  /* 0x00011100ff0477ac */ /* 0x000e620008000a00 */
[----:B------:R-:W-:Y:S02]  /*0400*/  UISETP.EQ.U32.AND UP1, UPT, UR8, URZ, UPT ;  /* 0x000000ff0800728c */ /* 0x000fe4000bf22070 */
[----:B------:R-:W-:Y:S02]  /*0410*/  UPLOP3.LUT UP3, UPT, UPT, UPT, UPT, 0x80, 0x8 ;  /* 0x000000000008789c */ /* 0x000fe40003f6f070 */
[----:B-1----:R-:W-:-:S04]  /*0420*/  UISETP.NE.U32.AND UP0, UPT, UR4, URZ, UPT ;  /* 0x000000ff0400728c */ /* 0x002fc8000bf05070 */
[----:B------:R-:W-:-:S04]  /*0430*/  UISETP.NE.AND.EX UP2, UPT, UR5, URZ, UPT, UP0 ;  /* 0x000000ff0500728c */ /* 0x000fc8000bf45300 */
[----:B------:R-:W-:-:S04]  /*0440*/  UISETP.EQ.OR.EX UP4, UPT, UR9, URZ, !UP2, UP1 ;  /* 0x000000ff0900728c */ /* 0x000fc8000d782710 */
[----:B------:R-:W-:-:S06]  /*0450*/  UP2UR UR4, UPR, URZ, 0x10 ;  /* 0x00000010ff047883 */ /* 0x000fcc0008000000 */
[----:B------:R-:W-:-:S05]  /*0460*/  MOV R0, UR4 ;  /* 0x0000000400007c02 */ /* 0x000fca0008000f00 */
[----:B------:R1:W-:Y:S01]  /*0470*/  STL [R1+0x14], R0 ;  /* 0x0000140001007387 */ /* 0x0003e20000100800 */
[----:B------:R-:W-:Y:S05]  /*0480*/  BRA.U !UP4, `(.L_x_8) ;  /* 0x000000010c1c7547 */ /* 0x000fea000b800000 */
[----:B------:R-:W-:Y:S02]  /*0490*/  UISETP.NE.U32.AND UP1, UPT, UR8, URZ, UPT ;  /* 0x000000ff0800728c */ /* 0x000fe4000bf25070 */
[----:B------:R-:W-:Y:S02]  /*04a0*/  UISETP.NE.AND UP0, UPT, UR45, URZ, UPT ;  /* 0x000000ff2d00728c */ /* 0x000fe4000bf05270 */
[----:B------:R-:W-:Y:S02]  /*04b0*/  UISETP.NE.AND.EX UP1, UPT, UR9, URZ, UPT, UP1 ;  /* 0x000000ff0900728c */ /* 0x000fe4000bf25310 */
[----:B------:R-:W-:-:S09]  /*04c0*/  USEL UR4, URZ, 0xffffffff, UP2 ;  /* 0xffffffffff047887 */ /* 0x000fd20009000000 */
[----:B------:R-:W-:-:S04]  /*04d0*/  @!UP1 USEL UR4, URZ, 0xffffffff, UP0 ;  /* 0xffffffffff049887 */ /* 0x000fc80008000000 */
[----:B------:R-:W-:-:S04]  /*04e0*/  ULOP3.LUT UR4, UR4, 0x1, URZ, 0xc0, !UPT ;  /* 0x0000000104047892 */ /* 0x000fc8000f8ec0ff */
[----:B------:R-:W-:Y:S02]  /*04f0*/  UISETP.NE.U32.AND UP3, UPT, UR4, 0x1, UPT ;  /* 0x000000010400788c */ /* 0x000fe4000bf65070 */
.L_x_8:
[----:B-1----:R-:W1:Y:S02]  /*0500*/  SHFL.IDX PT, R0, R3, RZ, 0x1f ;  /* 0x00001fff03007589 */ /* 0x002e6400000e0000 */
[----:B-1----:R-:W-:-:S13]  /*0510*/  ISETP.NE.AND P0, PT, R0, RZ, PT ;  /* 0x000000ff0000720c */ /* 0x002fda0003f05270 */
[----:B------:R-:W-:Y:S05]  /*0520*/  @P0 BRA `(.L_x_9) ;  /* 0x0000000000940947 */ /* 0x000fea0003800000 */
[----:B------:R-:W-:Y:S01]  /*0530*/  ELECT P0, URZ, PT ;  /* 0x0000000000ff782f */ /* 0x000fe20003800000 */
[----:B------:R-:W-:-:S12]  /*0540*/  BSSY.RECONVERGENT B0, `(.L_x_9) ;  /* 0x0000023000007945 */ /* 0x000fd80003800200 */
[----:B------:R-:W-:Y:S05]  /*0550*/  @!P0 BRA `(.L_x_10) ;  /* 0x0000000000848947 */ /* 0x000fea0003800000 */
[----:B------:R-:W1:Y:S01]  /*0560*/  S2UR UR4, SR_CgaCtaId ;  /* 0x00000000000479c3 */ /* 0x000e620000008800 */
[----:B------:R-:W-:Y:S01]  /*0570*/  UMOV UR5, 0x400 ;  /* 0x0000040000057882 */ /* 0x000fe20000000000 */
[----:B------:R-:W-:Y:S01]  /*0580*/  UMOV UR8, 0x1 ;  /* 0x0000000100087882 */ /* 0x000fe20000000000 */
[----:B------:R-:W-:Y:S01]  /*0590*/  UMOV UR6, 0x2 ;  /* 0x0000000200067882 */ /* 0x000fe20000000000 */
[----:B------:R-:W-:-:S04]  /*05a0*/  UIADD3 UR8, UPT, UPT, -UR8, 0x100000, URZ ;  /* 0x0010000008087890 */ /* 0x000fc8000fffe1ff */
[----:B------:R-:W-:Y:S02]  /*05b0*/  USHF.L.U32 UR9, UR8, 0xb, URZ ;  /* 0x0000000b08097899 */ /* 0x000fe400080006ff */
[----:B------:R-:W-:Y:S02]  /*05c0*/  USHF.L.U32 UR8, UR8, 0x1, URZ ;  /* 0x0000000108087899 */ /* 0x000fe400080006ff */
[----:B------:R-:W-:-:S04]  /*05d0*/  UIADD3 UR6, UPT, UPT, -UR6, 0x100000, URZ ;  /* 0x0010000006067890 */ /* 0x000fc8000fffe1ff */
[----:B------:R-:W-:Y:S02]  /*05e0*/  USHF.L.U32 UR7, UR6, 0xb, URZ ;  /* 0x0000000b06077899 */ /* 0x000fe400080006ff */
[----:B------:R-:W-:Y:S02]  /*05f0*/  USHF.L.U32 UR6, UR6, 0x1, URZ ;  /* 0x0000000106067899 */ /* 0x000fe400080006ff */
[----:B-1----:R-:W-:Y:S01]  /*0600*/  ULEA UR4, UR4, UR5, 0x18 ;  /* 0x0000000504047291 */ /* 0x002fe2000f8ec0ff */
[----:B------:R-:W1:Y:S11]  /*0610*/  FENCE.VIEW.ASYNC.S ;  /* 0x00000000000073c6 */ /* 0x000e760000000000 */
[----:B-1----:R1:W2:Y:S01]  /*0620*/  SYNCS.EXCH.64 URZ, [UR4], UR8 ;  /* 0x0000000804ff75b2 */ /* 0x0022a20008000100 */
[----:B------:R1:W3:Y:S01]  /*0630*/  SYNCS.EXCH.64 URZ, [UR4+0x50], UR6 ;  /* 0x0000500604ff75b2 */ /* 0x0002e20008000100 */
[----:B------:R1:W4:Y:S01]  /*0640*/  SYNCS.EXCH.64 URZ, [UR4+0x8], UR8 ;  /* 0x0000080804ff75b2 */ /* 0x0003220008000100 */
[----:B------:R1:W1:Y:S01]  /*0650*/  SYNCS.EXCH.64 URZ, [UR4+0x58], UR6 ;  /* 0x0000580604ff75b2 */ /* 0x0002620008000100 */
        /* <DEDUP_REMOVED lines=16> */
[----:B------:R-:W-:Y:S01]  /*0760*/  NOP ;  /* 0x0000000000007918 */ /* 0x000fe20000000000 */
.L_x_10:
[----:B-1----:R-:W-:Y:S05]  /*0770*/  BSYNC.RECONVERGENT B0 ;  /* 0x0000000000007941 */ /* 0x002fea0003800200 */
.L_x_9:
[----:B------:R-:W1:Y:S01]  /*0780*/  SHFL.IDX PT, R0, R3, RZ, 0x1f ;  /* 0x00001fff03007589 */ /* 0x000e6200000e0000 */
[----:B------:R-:W-:Y:S01]  /*0790*/  NOP ;  /* 0x0000000000007918 */ /* 0x000fe20000000000 */
[----:B-1----:R-:W-:-:S13]  /*07a0*/  ISETP.NE.AND P0, PT, R0, 0x1, PT ;  /* 0x000000010000780c */ /* 0x002fda0003f05270 */
[----:B------:R-:W-:Y:S05]  /*07b0*/  @P0 BRA `(.L_x_11) ;  /* 0x0000000000400947 */ /* 0x000fea0003800000 */
        /* <DEDUP_REMOVED lines=9> */
[----:B------:R-:W-:Y:S01]  /*0850*/  USHF.L.U32 UR6, UR6, 0x1, URZ ;  /* 0x0000000106067899 */ /* 0x000fe200080006ff */
[----:B------:R-:W-:Y:S01]  /*0860*/  ELECT P0, URZ, PT ;  /* 0x0000000000ff782f */ /* 0x000fe20003800000 */
[----:B-1----:R-:W-:Y:S01]  /*0870*/  ULEA UR4, UR4, UR5, 0x18 ;  /* 0x0000000504047291 */ /* 0x002fe2000f8ec0ff */
[----:B------:R-:W1:Y:S11]  /*0880*/  FENCE.VIEW.ASYNC.S ;  /* 0x00000000000073c6 */ /* 0x000e760000000000 */
[----:B-1----:R1:W1:Y:S01]  /*0890*/  SYNCS.EXCH.64 URZ, [UR4+0xa0], UR8 ;  /* 0x0000a00804ff75b2 */ /* 0x0022620008000100 */
[----:B------:R1:W1:Y:S01]  /*08a0*/  SYNCS.EXCH.64 URZ, [UR4+0xa8], UR6 ;  /* 0x0000a80604ff75b2 */ /* 0x0002620008000100 */
[----:B------:R-:W-:Y:S01]  /*08b0*/  NOP ;  /* 0x0000000000007918 */ /* 0x000fe20000000000 */
.L_x_11:
[----:B------:R-:W5:Y:S01]  /*08c0*/  SHFL.IDX PT, R0, R3, RZ, 0x1f ;  /* 0x00001fff03007589 */ /* 0x000f6200000e0000 */
[----:B------:R-:W-:Y:S01]  /*08d0*/  NOP ;  /* 0x0000000000007918 */ /* 0x000fe20000000000 */
[----:B-----5:R-:W-:-:S13]  /*08e0*/  ISETP.NE.AND P0, PT, R0, 0x3, PT ;  /* 0x000000030000780c */ /* 0x020fda0003f05270 */
[----:B------:R-:W-:Y:S05]  /*08f0*/  @P0 BRA `(.L_x_12) ;  /* 0x0000000000300947 */ /* 0x000fea0003800000 */
[----:B-1----:R-:W1:Y:S01]  /*0900*/  S2UR UR4, SR_CgaCtaId ;  /* 0x00000000000479c3 */ /* 0x002e620000008800 */
[----:B------:R-:W-:Y:S01]  /*0910*/  UMOV UR5, 0x400 ;  /* 0x0000040000057882 */ /* 0x000fe20000000000 */
[----:B------:R-:W-:Y:S01]  /*0920*/  UMOV UR6, 0x20 ;  /* 0x0000002000067882 */ /* 0x000fe20000000000 */
[----:B------:R-:W-:Y:S01]  /*0930*/  ELECT P0, URZ, PT ;  /* 0x0000000000ff782f */ /* 0x000fe20003800000 */
[----:B------:R-:W-:-:S04]  /*0940*/  UIADD3 UR6, UPT, UPT, -UR6, 0x100000, URZ ;  /* 0x0010000006067890 */ /* 0x000fc8000fffe1ff */
[----:B------:R-:W-:Y:S02]  /*0950*/  USHF.L.U32 UR7, UR6, 0xb, URZ ;  /* 0x0000000b06077899 */ /* 0x000fe400080006ff */
[----:B------:R-:W-:Y:S02]  /*0960*/  USHF.L.U32 UR6, UR6, 0x1, URZ ;  /* 0x0000000106067899 */ /* 0x000fe400080006ff */
[----:B-1----:R-:W-:Y:S01]  /*0970*/  ULEA UR4, UR4, UR5, 0x18 ;  /* 0x0000000504047291 */ /* 0x002fe2000f8ec0ff */
[----:B------:R-:W1:Y:S11]  /*0980*/  FENCE.VIEW.ASYNC.S ;  /* 0x00000000000073c6 */ /* 0x000e760000000000 */
[----:B-1----:R1:W1:Y:S01]  /*0990*/  SYNCS.EXCH.64 URZ, [UR4+0xb0], UR6 ;  /* 0x0000b00604ff75b2 */ /* 0x0022620008000100 */
[----:B------:R1:W1:Y:S01]  /*09a0*/  SYNCS.EXCH.64 URZ, [UR4+0xb8], UR6 ;  /* 0x0000b80604ff75b2 */ /* 0x0002620008000100 */
[----:B------:R-:W-:Y:S01]  /*09b0*/  NOP ;  /* 0x0000000000007918 */ /* 0x000fe20000000000 */
.L_x_12:
[----:B------:R-:W5:Y:S01]  /*09c0*/  SHFL.IDX PT, R0, R3, RZ, 0x1f ;  /* 0x00001fff03007589 */ /* 0x000f6200000e0000 */
[----:B------:R-:W-:Y:S01]  /*09d0*/  NOP ;  /* 0x0000000000007918 */ /* 0x000fe20000000000 */
[----:B-----5:R-:W-:-:S13]  /*09e0*/  ISETP.NE.AND P0, PT, R0, 0x4, PT ;  /* 0x000000040000780c */ /* 0x020fda0003f05270 */
[----:B------:R-:W-:Y:S05]  /*09f0*/  @P0 BRA `(.L_x_13) ;  /* 0x00000000004c0947 */ /* 0x000fea0003800000 */
[----:B-1----:R-:W1:Y:S01]  /*0a00*/  S2UR UR4, SR_CgaCtaId ;  /* 0x00000000000479c3 */ /* 0x002e620000008800 */
[----:B------:R-:W-:Y:S01]  /*0a10*/  UMOV UR6, 0x1e0 ;  /* 0x000001e000067882 */ /* 0x000fe20000000000 */
[----:B------:R-:W-:Y:S01]  /*0a20*/  UMOV UR5, 0x400 ;  /* 0x0000040000057882 */ /* 0x000fe20000000000 */
[----:B------:R-:W-:Y:S01]  /*0a30*/  USEL UR6, UR6, 0x1a0, UP3 ;  /* 0x000001a006067887 */ /* 0x000fe20009800000 */
[----:B------:R-:W-:Y:S01]  /*0a40*/  UMOV UR8, 0x1 ;  /* 0x0000000100087882 */ /* 0x000fe20000000000 */
[----:B------:R-:W-:Y:S01]  /*0a50*/  ELECT P0, URZ, PT ;  /* 0x0000000000ff782f */ /* 0x000fe20003800000 */
        /* <DEDUP_REMOVED lines=8> */
[----:B-1----:R1:W1:Y:S01]  /*0ae0*/  SYNCS.EXCH.64 URZ, [UR4+0xc0], UR8 ;  /* 0x0000c00804ff75b2 */ /* 0x0022620008000100 */
[----:B------:R1:W1:Y:S01]  /*0af0*/  SYNCS.EXCH.64 URZ, [UR4+0xd0], UR6 ;  /* 0x0000d00604ff75b2 */ /* 0x0002620008000100 */
[----:B------:R1:W1:Y:S01]  /*0b00*/  SYNCS.EXCH.64 URZ, [UR4+0xc8], UR8 ;  /* 0x0000c80804ff75b2 */ /* 0x0002620008000100 */
[----:B------:R1:W1:Y:S01]  /*0b10*/  SYNCS.EXCH.64 URZ, [UR4+0xd8], UR6 ;  /* 0x0000d80604ff75b2 */ /* 0x0002620008000100 */
[----:B------:R-:W-:Y:S01]  /*0b20*/  NOP ;  /* 0x0000000000007918 */ /* 0x000fe20000000000 */
.L_x_13:
[----:B------:R-:W5:Y:S01]  /*0b30*/  SHFL.IDX PT, R0, R3, RZ, 0x1f ;  /* 0x00001fff03007589 */ /* 0x000f6200000e0000 */
[----:B------:R-:W-:Y:S01]  /*0b40*/  NOP ;  /* 0x0000000000007918 */ /* 0x000fe20000000000 */
[----:B-----5:R-:W-:-:S13]  /*0b50*/  ISETP.NE.AND P0, PT, R0, 0x5, PT ;  /* 0x000000050000780c */ /* 0x020fda0003f05270 */
[----:B------:R-:W-:Y:S05]  /*0b60*/  @P0 BRA `(.L_x_14) ;  /* 0x0000000000580947 */ /* 0x000fea0003800000 */
[----:B-1----:R-:W1:Y:S01]  /*0b70*/  S2UR UR4, SR_CgaCtaId ;  /* 0x00000000000479c3 */ /* 0x002e620000008800 */
        /* <DEDUP_REMOVED lines=21> */
.L_x_14:
[----:B------:R-:W5:Y:S01]  /*0cd0*/  SHFL.IDX PT, R0, R3, RZ, 0x1f ;  /* 0x00001fff03007589 */ /* 0x000f6200000e0000 */
[----:B------:R-:W1:Y:S01]  /*0ce0*/  S2UR UR38, SR_CgaCtaId ;  /* 0x00000000002679c3 */ /* 0x000e620000008800 */
[----:B------:R-:W-:Y:S01]  /*0cf0*/  NOP ;  /* 0x0000000000007918 */ /* 0x000fe20000000000 */
[----:B-----5:R-:W-:-:S13]  /*0d00*/  ISETP.NE.AND P0, PT, R0, 0x3, PT ;  /* 0x000000030000780c */ /* 0x020fda0003f05270 */
[----:B-1----:R-:W-:Y:S05]  /*0d10*/  @P0 BRA `(.L_x_15) ;  /* 0x0000000000340947 */ /* 0x002fea0003800000 */
[----:B------:R-:W-:Y:S01]  /*0d20*/  UMOV UR4, 0x400 ;  /* 0x0000040000047882 */ /* 0x000fe20000000000 */
[----:B------:R-:W-:Y:S01]  /*0d30*/  UMOV UR6, 0x20 ;  /* 0x0000002000067882 */ /* 0x000fe20000000000 */
[----:B------:R-:W-:Y:S02]  /*0d40*/  ULEA UR4, UR38, UR4, 0x18 ;  /* 0x0000000426047291 */ /* 0x000fe4000f8ec0ff */
[----:B------:R-:W-:-:S04]  /*0d50*/  UIADD3 UR6, UPT, UPT, -UR6, 0x100000, URZ ;  /* 0x0010000006067890 */ /* 0x000fc8000fffe1ff */
[----:B------:R-:W-:Y:S02]  /*0d60*/  USHF.L.U32 UR7, UR6, 0xb, URZ ;  /* 0x0000000b06077899 */ /* 0x000fe400080006ff */
[----:B------:R-:W-:Y:S01]  /*0d70*/  USHF.L.U32 UR6, UR6, 0x1, URZ ;  /* 0x0000000106067899 */ /* 0x000fe200080006ff */
[----:B------:R-:W-:Y:S01]  /*0d80*/  ELECT P0, URZ, PT ;  /* 0x0000000000ff782f */ /* 0x000fe20003800000 */
[----:B------:R-:W1:Y:S10]  /*0d90*/  FENCE.VIEW.ASYNC.S ;  /* 0x00000000000073c6 */ /* 0x000e740000000000 */
[----:B-1----:R1:W1:Y:S01]  /*0da0*/  SYNCS.EXCH.64 URZ, [UR4+0x120], UR6 ;  /* 0x0001200604ff75b2 */ /* 0x0022620008000100 */
[----:B------:R1:W1:Y:S01]  /*0db0*/  SYNCS.EXCH.64 URZ, [UR4+0x130], UR6 ;  /* 0x0001300604ff75b2 */ /* 0x0002620008000100 */
[----:B------:R1:W1:Y:S01]  /*0dc0*/  SYNCS.EXCH.64 URZ, [UR4+0x128], UR6 ;  /* 0x0001280604ff75b2 */ /* 0x0002620008000100 */
[----:B------:R1:W1:Y:S01]  /*0dd0*/  SYNCS.EXCH.64 URZ, [UR4+0x138], UR6 ;  /* 0x0001380604ff75b2 */ /* 0x0002620008000100 */
[----:B------:R-:W-:Y:S01]  /*0de0*/  NOP ;  /* 0x0000000000007918 */ /* 0x000fe20000000000 */
.L_x_15:
[----:B-1----:R-:W1:Y:S01]  /*0df0*/  LDCU UR4, c[0x0][0x36c] ;  /* 0x00006d80ff0477ac */ /* 0x002e620008000800 */
[----:B------:R-:W-:Y:S01]  /*0e00*/  ISETP.NE.OR P3, PT, R2, 0x2, !P3 ;  /* 0x000000020200780c */ /* 0x000fe20005f65670 */
[----:B------:R-:W-:Y:S01]  /*0e10*/  NOP ;  /* 0x0000000000007918 */ /* 0x000fe20000000000 */
[----:B------:R-:W-:Y:S01]  /*0e20*/  LOP3.LUT R14, R6, 0x1f, RZ, 0xc0, !PT ;  /* 0x0000001f060e7812 */ /* 0x000fe200078ec0ff */
[----:B------:R-:W-:Y:S02]  /*0e30*/  UISETP.NE.AND UP4, UPT, UR14, 0x2, UPT ;  /* 0x000000020e00788c */ /* 0x000fe4000bf85270 */
[----:B------:R-:W-:Y:S02]  /*0e40*/  UISETP.NE.AND UP5, UPT, UR14, URZ, UPT ;  /* 0x000000ff0e00728c */ /* 0x000fe4000bfa5270 */
[----:B-1----:R-:W-:-:S09]  /*0e50*/  UISETP.EQ.U32.AND UP6, UPT, UR4, 0x1, UPT ;  /* 0x000000010400788c */ /* 0x002fd2000bfc2070 */
[----:B------:R-:W-:Y:S05]  /*0e60*/  BRA.U !UP6, `(.L_x_16) ;  /* 0x000000010e087547 */ /* 0x000fea000b800000 */
[----:B--234-:R-:W-:Y:S01]  /*0e70*/  UCGABAR_ARV ;  /* 0x00000000000079c7 */ /* 0x01cfe20008000000 */
[----:B------:R-:W-:Y:S05]  /*0e80*/  BRA `(.L_x_17) ;  /* 0x0000000000047947 */ /* 0x000fea0003800000 */
.L_x_16:
[----:B--234-:R-:W-:Y:S01]  /*0e90*/  NOP ;  /* 0x0000000000007918 */ /* 0x01cfe20000000000 */
.L_x_17:
[----:B------:R-:W1:Y:S01]  /*0ea0*/  S2UR UR46, SR_CTAID.X ;  /* 0x00000000002e79c3 */ /* 0x000e620000002500 */
[----:B------:R-:W-:-:S05]  /*0eb0*/  CS2R.32 R252, SR_CgaSize ;  /* 0x0000000000fc7805 */ /* 0x000fca0000008a00 */
[----:B------:R-:W-:-:S05]  /*0ec0*/  IMAD R252, R252, -0xa0, RZ ;  /* 0xffffff60fcfc7824 */ /* 0x000fca00078e02ff */
[----:B------:R-:W-:-:S14]  /*0ed0*/  R2UR UR5, R252 ;  /* 0x00000000fc0572ca */ /* 0x000fdc00000e0000 */
[----:B------:R-:W2:Y:S01]  /*0ee0*/  LDCU UR5, c[0x0][UR5+0x2b0] ;  /* 0x00005600050577ac */ /* 0x000ea20008000800 */
[----:B------:R-:W-:-:S05]  /*0ef0*/  CS2R.32 R252, SR_CgaSize ;  /* 0x0000000000fc7805 */ /* 0x000fca0000008a00 */
[----:B------:R-:W-:-:S05]  /*0f00*/  IMAD R252, R252, -0xa0, RZ ;  /* 0xffffff60fcfc7824 */ /* 0x000fca00078e02ff */
[----:B------:R-:W-:-:S14]  /*0f10*/  R2UR UR4, R252 ;  /* 0x00000000fc0472ca */ /* 0x000fdc00000e0000 */
[----:B------:R-:W3:Y:S01]  /*0f20*/  LDCU UR4, c[0x0][UR4+0x2b4] ;  /* 0x00005680040477ac */ /* 0x000ee20008000800 */
[----:B------:R-:W4:Y:S01]  /*0f30*/  S2UR UR47, SR_CTAID.Y ;  /* 0x00000000002f79c3 */ /* 0x000f220000002600 */
[----:B------:R-:W-:-:S05]  /*0f40*/  CS2R.32 R252, SR_CgaSize ;  /* 0x0000000000fc7805 */ /* 0x000fca0000008a00 */
[----:B------:R-:W-:-:S05]  /*0f50*/  IMAD R252, R252, -0xa0, RZ ;  /* 0xffffff60fcfc7824 */ /* 0x000fca00078e02ff */
[----:B------:R-:W-:-:S14]  /*0f60*/  R2UR UR7, R252 ;  /* 0x00000000fc0772ca */ /* 0x000fdc00000e0000 */
[----:B------:R-:W5:Y:S01]  /*0f70*/  LDCU UR7, c[0x0][UR7+0x2a0] ;  /* 0x00005400070777ac */ /* 0x000f620008000800 */
[----:B------:R-:W-:-:S05]  /*0f80*/  CS2R.32 R252, SR_CgaSize ;  /* 0x0000000000fc7805 */ /* 0x000fca0000008a00 */
[----:B------:R-:W-:-:S05]  /*0f90*/  IMAD R252, R252, -0xa0, RZ ;  /* 0xffffff60fcfc7824 */ /* 0x000fca00078e02ff */
[----:B------:R-:W-:-:S14]  /*0fa0*/  R2UR UR8, R252 ;  /* 0x00000000fc0872ca */ /* 0x000fdc00000e0000 */
[----:B------:R-:W5:Y:S01]  /*0fb0*/  LDCU UR8, c[0x0][UR8+0x2a4] ;  /* 0x00005480080877ac */ /* 0x000f620008000800 */
[----:B------:R-:W3:Y:S01]  /*0fc0*/  LDCU UR22, c[0x0][0xb24] ;  /* 0x00016480ff1677ac */ /* 0x000ee20008000800 */
[----:B------:R-:W3:Y:S01]  /*0fd0*/  LDCU UR15, c[0x0][0xb24] ;  /* 0x00016480ff0f77ac */ /* 0x000ee20008000800 */
[----:B-1----:R-:W-:Y:S01]  /*0fe0*/  I2FP.F32.U32 R0, UR46 ;  /* 0x0000002e00007c45 */ /* 0x002fe20008201000 */
[----:B------:R-:W1:Y:S04]  /*0ff0*/  LDCU UR24, c[0x0][0xb30] ;  /* 0x00016600ff1877ac */ /* 0x000e680008000800 */
[----:B--2---:R-:W-:Y:S01]  /*1000*/  FMUL R0, R0, UR5 ;  /* 0x0000000500007c20 */ /* 0x004fe20008400000 */
[----:B----4-:R-:W-:-:S03]  /*1010*/  I2FP.F32.U32 R3, UR47 ;  /* 0x0000002f00037c45 */ /* 0x010fc60008201000 */
[----:B------:R-:W2:Y:S02]  /*1020*/  F2I.U32.TRUNC.NTZ R2, R0 ;  /* 0x0000000000027305 */ /* 0x000ea4000020f000 */
[----:B--2---:R-:W-:Y:S01]  /*1030*/  R2UR UR6, R2 ;  /* 0x00000000020672ca */ /* 0x004fe200000e0000 */
[----:B---3--:R-:W-:Y:S01]  /*1040*/  FMUL R0, R3, UR4 ;  /* 0x0000000403007c20 */ /* 0x008fe20008400000 */
[----:B------:R-:W-:Y:S01]  /*1050*/  ULOP3.LUT UR4, UR38, 0x1, URZ, 0xc0, !UPT ;  /* 0x0000000126047892 */ /* 0x000fe2000f8ec0ff */
[----:B------:R-:W-:-:S03]  /*1060*/  PRMT R3, RZ, 0x7610, R3 ;  /* 0x00007610ff037816 */ /* 0x000fc60000000003 */
[----:B------:R-:W-:Y:S01]  /*1070*/  UISETP.NE.U32.AND UP0, UPT, UR4, 0x1, UPT ;  /* 0x000000010400788c */ /* 0x000fe2000bf05070 */
[----:B------:R-:W2:Y:S03]  /*1080*/  F2I.U32.TRUNC.NTZ R0, R0 ;  /* 0x0000000000007305 */ /* 0x000ea6000020f000 */
[----:B------:R-:W-:-:S03]  /*1090*/  USEL UR4, URZ, 0x1e00, UP0 ;  /* 0x00001e00ff047887 */ /* 0x000fc60008000000 */
[----:B------:R-:W-:-:S04]  /*10a0*/  UIADD3 UR6, UPT, UPT, -UR6, URZ, URZ ;  /* 0x000000ff06067290 */ /* 0x000fc8000fffe1ff */
[----:B-----5:R-:W-:Y:S01]  /*10b0*/  UIMAD UR6, UR7, UR6, UR46 ;  /* 0x00000006070672a4 */ /* 0x020fe2000f8e022e */
[----:B--2---:R-:W-:-:S05]  /*10c0*/  R2UR UR5, R0 ;  /* 0x00000000000572ca */ /* 0x004fca00000e0000 */
[----:B------:R-:W-:-:S05]  /*10d0*/  IMAD.U32 R4, RZ, RZ, UR6 ;  /* 0x00000006ff047e24 */ /* 0x000fca000f8e00ff */
[----:B------:R2:W-:Y:S03]  /*10e0*/  STL [R1], R4 ;  /* 0x0000000401007387 */ /* 0x0005e60000100800 */
[----:B------:R-:W-:-:S04]  /*10f0*/  UIADD3 UR5, UPT, UPT, -UR5, URZ, URZ ;  /* 0x000000ff05057290 */ /* 0x000fc8000fffe1ff */
[----:B------:R-:W-:-:S06]  /*1100*/  UIMAD UR5, UR8, UR5, UR47 ;  /* 0x00000005080572a4 */ /* 0x000fcc000f8e022f */
[----:B------:R-:W-:Y:S01]  /*1110*/  IMAD.U32 R252, RZ, RZ, UR5 ;  /* 0x00000005fffc7e24 */ /* 0x000fe2000f8e00ff */
[----:B-1----:R-:W-:Y:S06]  /*1120*/  BRA.U UP5, `(.L_x_18) ;  /* 0x0000000105307547 */ /* 0x002fec000b800000 */
[----:B------:R-:W-:Y:S02]  /*1130*/  R2UR UR5, R252 ;  /* 0x00000000fc0572ca */ /* 0x000fe400000e0000 */
[----:B------:R-:W-:-:S11]  /*1140*/  R2UR UR7, R4 ;  /* 0x00000000040772ca */ /* 0x000fd600000e0000 */
[----:B------:R-:W-:-:S04]  /*1150*/  UISETP.NE.AND UP0, UPT, UR5, URZ, UPT ;  /* 0x000000ff0500728c */ /* 0x000fc8000bf05270 */
[----:B------:R-:W-:-:S04]  /*1160*/  UISETP.EQ.OR UP0, UPT, UR7, URZ, !UP0 ;  /* 0x000000ff0700728c */ /* 0x000fc8000c702670 */
[----:B------:R-:W-:Y:S02]  /*1170*/  USEL UR6, URZ, 0x1, !UP0 ;  /* 0x00000001ff067887 */ /* 0x000fe4000c000000 */
[----:B------:R-:W-:-:S04]  /*1180*/  UISETP.NE.AND UP0, UPT, UR5, URZ, UPT ;  /* 0x000000ff0500728c */ /* 0x000fc8000bf05270 */
[----:B------:R-:W-:Y:S02]  /*1190*/  USEL UR5, URZ, 0x2, UP0 ;  /* 0x00000002ff057887 */ /* 0x000fe40008000000 */
[----:B------:R-:W-:-:S04]  /*11a0*/  UISETP.NE.AND UP0, UPT, UR7, 0x1, UPT ;  /* 0x000000010700788c */ /* 0x000fc8000bf05270 */
[----:B------:R-:W-:-:S04]  /*11b0*/  USEL UR5, UR5, 0x2, UP0 ;  /* 0x0000000205057887 */ /* 0x000fc80008000000 */
[----:B------:R-:W-:-:S06]  /*11c0*/  UIADD3 UR5, UPT, UPT, UR6, UR5, URZ ;  /* 0x0000000506057290 */ /* 0x000fcc000fffe0ff */
[----:B------:R-:W-:-:S05]  /*11d0*/  IMAD.U32 R0, RZ, RZ, UR5 ;  /* 0x00000005ff007e24 */ /* 0x000fca000f8e00ff */
[----:B------:R-:W-:-:S07]  /*11e0*/  PRMT R3, R0, 0x7610, R3 ;  /* 0x0000761000037816 */ /* 0x000fce0000000003 */
.L_x_18:
[----:B------:R-:W1:Y:S01]  /*11f0*/  S2UR UR36, SR_CTAID.Z ;  /* 0x00000000002479c3 */ /* 0x000e620000002700 */
[----:B------:R-:W-:-:S09]  /*1200*/  UISETP.GE.AND UP0, UPT, UR22, 0x1, UPT ;  /* 0x000000011600788c */ /* 0x000fd2000bf06270 */
[----:B------:R-:W-:Y:S05]  /*1210*/  BRA.U !UP0, `(.L_x_19) ;  /* 0x0000000108d07547 */ /* 0x000fea000b800000 */
[----:B------:R-:W3:Y:S01]  /*1220*/  LDCU.128 UR16, c[0x0][0xb10] ;  /* 0x00016200ff1077ac */ /* 0x000ee20008000c00 */
[----:B------:R-:W4:Y:S01]  /*1230*/  LDCU UR23, c[0x0][0xb0c] ;  /* 0x00016180ff1777ac */ /* 0x000f220008000800 */
[----:B------:R-:W5:Y:S01]  /*1240*/  LDCU UR7, c[0x0][0x370] ;  /* 0x00006e00ff0777ac */ /* 0x000f620008000800 */
[----:B------:R-:W2:Y:S01]  /*1250*/  LDCU UR8, c[0x0][0x374] ;  /* 0x00006e80ff0877ac */ /* 0x000ea20008000800 */
[----:B------:R-:W1:Y:S01]  /*1260*/  LDCU UR9, c[0x0][0xb20] ;  /* 0x00016400ff0977ac */ /* 0x000e620008000800 */
[----:B---3--:R-:W-:Y:S02]  /*1270*/  UIMAD.WIDE.U32 UR10, UR46, UR16, URZ ;  /* 0x000000102e0a72a5 */ /* 0x008fe4000f8e00ff */
[----:B----4-:R-:W-:Y:S02]  /*1280*/  UISETP.NE.AND UP0, UPT, UR23, 0x1, UPT ;  /* 0x000000011700788c */ /* 0x010fe4000bf05270 */
[----:B------:R-:W-:Y:S02]  /*1290*/  UISETP.NE.AND UP1, UPT, UR22, 0x1, UPT ;  /* 0x000000011600788c */ /* 0x000fe4000bf25270 */
[----:B-----5:R-:W-:Y:S01]  /*12a0*/  UIMAD.WIDE.U32 UR12, UR7, UR16, URZ ;  /* 0x00000010070c72a5 */ /* 0x020fe2000f8e00ff */
[----:B------:R-:W-:Y:S01]  /*12b0*/  UMOV UR6, UR11 ;  /* 0x0000000b00067c82 */ /* 0x000fe20008000000 */
[----:B------:R-:W-:-:S02]  /*12c0*/  UIMAD.WIDE.U32 UR20, UR47, UR19, URZ ;  /* 0x000000132f1472a5 */ /* 0x000fc4000f8e00ff */
[----:B------:R-:W-:Y:S01]  /*12d0*/  USHF.R.U32.HI UR6, URZ, UR17, UR6 ;  /* 0x00000011ff067299 */ /* 0x000fe20008011606 */
[----:B------:R-:W3:Y:S02]  /*12e0*/  LDCU.64 UR10, c[0x0][0xb28] ;  /* 0x00016500ff0a77ac */ /* 0x000ee40008000a00 */
[----:B------:R-:W-:Y:S01]  /*12f0*/  UMOV UR12, UR13 ;  /* 0x0000000d000c7c82 */ /* 0x000fe20008000000 */
[----:B------:R-:W-:Y:S02]  /*1300*/  USEL UR6, UR46, UR6, !UP0 ;  /* 0x000000062e067287 */ /* 0x000fe4000c000000 */
[----:B------:R-:W-:Y:S02]  /*1310*/  @UP0 USHF.R.U32.HI UR7, URZ, UR17, UR12 ;  /* 0x00000011ff070299 */ /* 0x000fe4000801160c */
[----:B------:R-:W-:Y:S02]  /*1320*/  UISETP.NE.AND UP0, UPT, UR18, 0x1, UPT ;  /* 0x000000011200788c */ /* 0x000fe4000bf05270 */
[----:B--2---:R-:W-:Y:S01]  /*1330*/  UIMAD.WIDE.U32 UR12, UR8, UR19, URZ ;  /* 0x00000013080c72a5 */ /* 0x004fe2000f8e00ff */
[----:B------:R-:W-:-:S02]  /*1340*/  UMOV UR5, UR21 ;  /* 0x0000001500057c82 */ /* 0x000fc40008000000 */
[----:B-1----:R-:W-:-:S04]  /*1350*/  USHF.R.U32.HI UR5, URZ, UR9, UR5 ;  /* 0x00000009ff057299 */ /* 0x002fc80008011605 */
[----:B------:R-:W-:Y:S01]  /*1360*/  UMOV UR12, UR13 ;  /* 0x0000000d000c7c82 */ /* 0x000fe20008000000 */
[----:B---3--:R-:W-:Y:S02]  /*1370*/  UIMAD.WIDE.U32 UR16, UR7, UR10, URZ ;  /* 0x0000000a071072a5 */ /* 0x008fe4000f8e00ff */
[----:B------:R-:W-:Y:S02]  /*1380*/  @UP0 USHF.R.U32.HI UR8, URZ, UR9, UR12 ;  /* 0x00000009ff080299 */ /* 0x000fe4000801160c */
[----:B------:R-:W-:Y:S02]  /*1390*/  USEL UR5, UR47, UR5, !UP0 ;  /* 0x000000052f057287 */ /* 0x000fe4000c000000 */
[----:B------:R-:W-:Y:S01]  /*13a0*/  UIMAD.WIDE.U32 UR12, UR8, UR10, URZ ;  /* 0x0000000a080c72a5 */ /* 0x000fe2000f8e00ff */
[----:B------:R-:W-:Y:S02]  /*13b0*/  UMOV UR16, UR17 ;  /* 0x0000001100107c82 */ /* 0x000fe40008000000 */
[----:B------:R-:W-:-:S04]  /*13c0*/  @UP1 USHF.R.U32.HI UR7, URZ, UR11, UR16 ;  /* 0x0000000bff071299 */ /* 0x000fc80008011610 */
[----:B------:R-:W-:Y:S01]  /*13d0*/  UMOV UR12, UR13 ;  /* 0x0000000d000c7c82 */ /* 0x000fe20008000000 */
[----:B------:R-:W-:Y:S02]  /*13e0*/  UIMAD UR9, UR7, UR22, URZ ;  /* 0x00000016070972a4 */ /* 0x000fe4000f8e02ff */
[----:B------:R-:W-:Y:S02]  /*13f0*/  @UP1 USHF.R.U32.HI UR8, URZ, UR11, UR12 ;  /* 0x0000000bff081299 */ /* 0x000fe4000801160c */
[----:B------:R-:W-:Y:S02]  /*1400*/  UIMAD.WIDE.U32 UR12, UR5, UR10, URZ ;  /* 0x0000000a050c72a5 */ /* 0x000fe4000f8e00ff */
[----:B------:R-:W-:Y:S02]  /*1410*/  UIMAD UR8, UR8, UR22, URZ ;  /* 0x00000016080872a4 */ /* 0x000fe4000f8e02ff */
[----:B------:R-:W-:Y:S02]  /*1420*/  UIADD3 UR12, UPT, UPT, -UR6, URZ, URZ ;  /* 0x000000ff060c7290 */ /* 0x000fe4000fffe1ff */
[----:B------:R-:W-:-:S02]  /*1430*/  UISETP.GE.AND UP0, UPT, UR5, UR8, UPT ;  /* 0x000000080500728c */ /* 0x000fc4000bf06270 */
[----:B------:R-:W-:Y:S02]  /*1440*/  UIMAD UR46, UR23, UR12, UR46 ;  /* 0x0000000c172e72a4 */ /* 0x000fe4000f8e022e */
[----:B------:R-:W-:Y:S02]  /*1450*/  UISETP.GE.OR UP0, UPT, UR6, UR9, UP0 ;  /* 0x000000090600728c */ /* 0x000fe40008706670 */
[----:B------:R-:W-:-:S03]  /*1460*/  UIMAD.WIDE.U32 UR8, UR6, UR10, URZ ;  /* 0x0000000a060872a5 */ /* 0x000fc6000f8e00ff */
[----:B------:R-:W-:Y:S02]  /*1470*/  UMOV UR10, UR13 ;  /* 0x0000000d000a7c82 */ /* 0x000fe40008000000 */
[----:B------:R-:W-:-:S04]  /*1480*/  USHF.R.U32.HI UR10, URZ, UR11, UR10 ;  /* 0x0000000bff0a7299 */ /* 0x000fc8000801160a */
[----:B------:R-:W-:Y:S02]  /*1490*/  USEL UR8, UR5, UR10, !UP1 ;  /* 0x0000000a05087287 */ /* 0x000fe4000c800000 */
[----:B------:R-:W-:Y:S02]  /*14a0*/  @!UP0 USHF.R.U32.HI UR9, URZ, UR11, UR9 ;  /* 0x0000000bff098299 */ /* 0x000fe40008011609 */
[----:B------:R-:W-:Y:S02]  /*14b0*/  UIADD3 UR10, UPT, UPT, -UR8, URZ, URZ ;  /* 0x000000ff080a7290 */ /* 0x000fe4000fffe1ff */
[----:B------:R-:W-:Y:S02]  /*14c0*/  @!UP0 USEL UR9, UR6, UR9, !UP1 ;  /* 0x0000000906098287 */ /* 0x000fe4000c800000 */
[----:B------:R-:W-:Y:S02]  /*14d0*/  UIMAD UR10, UR22, UR10, UR5 ;  /* 0x0000000a160a72a4 */ /* 0x000fe4000f8e0205 */
[----:B------:R-:W-:-:S02]  /*14e0*/  UIADD3 UR11, UPT, UPT, -UR5, URZ, URZ ;  /* 0x000000ff050b7290 */ /* 0x000fc4000fffe1ff */
[----:B------:R-:W-:Y:S02]  /*14f0*/  @!UP0 UIMAD UR7, UR10, UR7, UR9 ;  /* 0x000000070a0782a4 */ /* 0x000fe4000f8e0209 */
[----:B------:R-:W-:Y:S02]  /*1500*/  @!UP0 UIADD3 UR8, UPT, UPT, UR8, -UR9, URZ ;  /* 0x8000000908088290 */ /* 0x000fe4000fffe0ff */
[----:B------:R-:W-:Y:S02]  /*1510*/  UIMAD UR11, UR18, UR11, UR47 ;  /* 0x0000000b120b72a4 */ /* 0x000fe4000f8e022f */
[----:B------:R-:W-:-:S03]  /*1520*/  @!UP0 UIMAD UR5, UR8, UR22, UR6 ;  /* 0x00000016080582a4 */ /* 0x000fc6000f8e0206 */
[----:B------:R-:W-:Y:S01]  /*1530*/  @!UP0 UMOV UR6, UR7 ;  /* 0x0000000700068c82 */ /* 0x000fe20008000000 */
[----:B------:R-:W-:Y:S02]  /*1540*/  UIMAD UR47, UR5, UR18, UR11 ;  /* 0x00000012052f72a4 */ /* 0x000fe4000f8e020b */
[----:B------:R-:W-:-:S12]  /*1550*/  UIMAD UR46, UR6, UR23, UR46 ;  /* 0x00000017062e72a4 */ /* 0x000fd8000f8e022e */
.L_x_19:
[----:B------:R-:W-:-:S09]  /*1560*/  UISETP.NE.AND UP0, UPT, UR24, 0x1, UPT ;  /* 0x000000011800788c */ /* 0x000fd2000bf05270 */
[----:B------:R-:W-:Y:S05]  /*1570*/  BRA.U UP0, `(.L_x_20) ;  /* 0x0000000100447547 */ /* 0x000fea000b800000 */
[----:B------:R-:W3:Y:S01]  /*1580*/  LDCU.128 UR16, c[0x0][0xb10] ;  /* 0x00016200ff1077ac */ /* 0x000ee20008000c00 */
[----:B------:R-:W4:Y:S01]  /*1590*/  LDCU UR10, c[0x0][0xb0c] ;  /* 0x00016180ff0a77ac */ /* 0x000f220008000800 */
[----:B------:R-:W5:Y:S01]  /*15a0*/  LDCU UR11, c[0x0][0xb20] ;  /* 0x00016400ff0b77ac */ /* 0x000f620008000800 */
[----:B---3--:R-:W-:Y:S02]  /*15b0*/  UIMAD.WIDE.U32 UR6, UR46, UR16, URZ ;  /* 0x000000102e0672a5 */ /* 0x008fe4000f8e00ff */
[----:B------:R-:W-:Y:S02]  /*15c0*/  UIMAD.WIDE.U32 UR8, UR47, UR19, URZ ;  /* 0x000000132f0872a5 */ /* 0x000fe4000f8e00ff */
[----:B----4-:R-:W-:-:S03]  /*15d0*/  UISETP.NE.AND UP0, UPT, UR10, 0x1, UPT ;  /* 0x000000010a00788c */ /* 0x010fc6000bf05270 */
[----:B------:R-:W-:Y:S02]  /*15e0*/  UMOV UR6, UR7 ;  /* 0x0000000700067c82 */ /* 0x000fe40008000000 */
[----:B------:R-:W-:Y:S01]  /*15f0*/  USHF.R.U32.HI UR6, URZ, UR17, UR6 ;  /* 0x00000011ff067299 */ /* 0x000fe20008011606 */
[----:B------:R-:W-:-:S03]  /*1600*/  UMOV UR5, UR9 ;  /* 0x0000000900057c82 */ /* 0x000fc60008000000 */
[----:B------:R-:W-:Y:S02]  /*1610*/  USEL UR6, UR46, UR6, !UP0 ;  /* 0x000000062e067287 */ /* 0x000fe4000c000000 */
[----:B------:R-:W-:Y:S02]  /*1620*/  UISETP.NE.AND UP0, UPT, UR18, 0x1, UPT ;  /* 0x000000011200788c */ /* 0x000fe4000bf05270 */
[----:B-----5:R-:W-:-:S04]  /*1630*/  USHF.R.U32.HI UR5, URZ, UR11, UR5 ;  /* 0x0000000bff057299 */ /* 0x020fc80008011605 */
[----:B------:R-:W-:-:S04]  /*1640*/  USEL UR5, UR47, UR5, !UP0 ;  /* 0x000000052f057287 */ /* 0x000fc8000c000000 */
[----:B------:R-:W-:Y:S02]  /*1650*/  UIADD3 UR7, UPT, UPT, UR6, -UR5, URZ ;  /* 0x8000000506077290 */ /* 0x000fe4000fffe0ff */
[----:B------:R-:W-:Y:S02]  /*1660*/  UIADD3 UR5, UPT, UPT, -UR6, UR5, URZ ;  /* 0x0000000506057290 */ /* 0x000fe4000fffe1ff */
[----:B------:R-:W-:Y:S02]  /*1670*/  UIMAD UR47, UR7, UR18, UR47 ;  /* 0x00000012072f72a4 */ /* 0x000fe4000f8e022f */
[----:B------:R-:W-:-:S12]  /*1680*/  UIMAD UR46, UR5, UR10, UR46 ;  /* 0x0000000a052e72a4 */ /* 0x000fd8000f8e022e */
.L_x_20:
[----:B------:R-:W-:Y:S01]  /*1690*/  UISETP.NE.AND UP0, UPT, UR14, 0x2, UPT ;  /* 0x000000020e00788c */ /* 0x000fe2000bf05270 */
[----:B------:R-:W-:Y:S09]  /*16a0*/  BRA.U !UP6, `(.L_x_21) ;  /* 0x000000010e0c7547 */ /* 0x000ff2000b800000 */
[----:B------:R-:W-:Y:S01]  /*16b0*/  UCGABAR_WAIT ;  /* 0x0000000000007dc7 */ /* 0x000fe20008000000 */
[----:B------:R-:W-:Y:S01]  /*16c0*/  CCTL.IVALL ;  /* 0x00000000ff00798f */ /* 0x000fe20002000000 */
[----:B------:R-:W-:Y:S05]  /*16d0*/  BRA `(.L_x_22) ;  /* 0x0000000000047947 */ /* 0x000fea0003800000 */
.L_x_21:
[----:B------:R-:W-:Y:S06]  /*16e0*/  BAR.SYNC.DEFER_BLOCKING 0x0 ;  /* 0x0000000000007b1d */ /* 0x000fec0000010000 */
.L_x_22:
[----:B------:R-:W-:Y:S05]  /*16f0*/  BRA.U UP0, `(.L_x_23) ;  /* 0x0000001500a87547 */ /* 0x000fea000b800000 */
[----:B------:R-:W3:Y:S01]  /*1700*/  LDCU UR7, c[0x0][0x38c] ;  /* 0x00007180ff0777ac */ /* 0x000ee20008000800 */
[----:B------:R-:W-:Y:S01]  /*1710*/  PLOP3.LUT P1, PT, PT, PT, UP3, 0x80, 0x8 ;  /* 0x000000000008781c */ /* 0x000fe20003f2f038 */
[----:B------:R-:W-:Y:S01]  /*1720*/  HFMA2 R12, -RZ, RZ, 0, 0 ;  /* 0x00000000ff0c7431 */ /* 0x000fe200000001ff */
[----:B------:R-:W-:Y:S01]  /*1730*/  ISETP.EQ.OR P2, PT, R14, RZ, P3 ;  /* 0x000000ff0e00720c */ /* 0x000fe20001f42670 */
[----:B------:R-:W-:Y:S01]  /*1740*/  UISETP.NE.AND UP1, UPT, UR14, URZ, UPT ;  /* 0x000000ff0e00728c */ /* 0x000fe2000bf25270 */
[----:B------:R-:W-:Y:S01]  /*1750*/  PLOP3.LUT P1, PT, P1, PT, PT, 0x8, 0x80 ;  /* 0x000000000080781c */ /* 0x000fe20000f2e170 */
[----:B------:R-:W-:Y:S01]  /*1760*/  USEL UR26, URZ, 0x1, UP4 ;  /* 0x00000001ff1a7887 */ /* 0x000fe2000a000000 */
[----:B------:R-:W-:Y:S01]  /*1770*/  IMAD.MOV.U32 R0, RZ, RZ, 0x1 ;  /* 0x00000001ff007424 */ /* 0x000fe200078e00ff */
[----:B------:R-:W-:Y:S01]  /*1780*/  MOV R11, 0x1 ;  /* 0x00000001000b7802 */ /* 0x000fe20000000f00 */
[----:B------:R-:W-:Y:S01]  /*1790*/  IMAD.MOV.U32 R9, RZ, RZ, RZ ;  /* 0x000000ffff097224 */ /* 0x000fe200078e00ff */
[----:B------:R-:W4:Y:S01]  /*17a0*/  LDCU UR40, c[0x0][0x370] ;  /* 0x00006e00ff2877ac */ /* 0x000f220008000800 */
[----:B------:R-:W-:Y:S01]  /*17b0*/  IMAD.MOV.U32 R10, RZ, RZ, RZ ;  /* 0x000000ffff0a7224 */ /* 0x000fe200078e00ff */
[----:B------:R-:W1:Y:S01]  /*17c0*/  LDCU.64 UR28, c[0x0][0x348] ;  /* 0x00006900ff1c77ac */ /* 0x000e620008000a00 */
[----:B---3--:R-:W-:-:S02]  /*17d0*/  UIADD3 UR6, UPT, UPT, UR7, 0x3f, URZ ;  /* 0x0000003f07067890 */ /* 0x008fc4000fffe0ff */
[----:B------:R-:W-:Y:S02]  /*17e0*/  USHF.R.U32.HI UR44, URZ, 0x6, UR4 ;  /* 0x00000006ff2c7899 */ /* 0x000fe40008011604 */
[----:B------:R-:W-:Y:S02]  /*17f0*/  USHF.R.S32.HI UR5, URZ, 0x1f, UR6 ;  /* 0x0000001fff057899 */ /* 0x000fe40008011406 */
[----:B------:R-:W-:Y:S02]  /*1800*/  UIADD3 UR45, UPT, UPT, UR7, 0x7e, URZ ;  /* 0x0000007e072d7890 */ /* 0x000fe4000fffe0ff */
[----:B------:R-:W-:Y:S01]  /*1810*/  ULEA.HI UR5, UR5, UR6, URZ, 0x6 ;  /* 0x0000000605057291 */ /* 0x000fe2000f8f30ff */
[----:B------:R-:W3:Y:S03]  /*1820*/  LDCU UR39, c[0x0][0x374] ;  /* 0x00006e80ff2777ac */ /* 0x000ee60008000800 */
[----:B------:R-:W-:-:S02]  /*1830*/  USHF.R.S32.HI UR42, URZ, 0x6, UR5 ;  /* 0x00000006ff2a7899 */ /* 0x000fc40008011405 */
[----:B------:R-:W-:Y:S02]  /*1840*/  UIADD3 UR5, UPT, UPT, UR7, -0x1, URZ ;  /* 0xffffffff07057890 */ /* 0x000fe4000fffe0ff */
[----:B------:R-:W-:Y:S02]  /*1850*/  UISETP.LT.U32.AND UP0, UPT, UR42, 0xa, UPT ;  /* 0x0000000a2a00788c */ /* 0x000fe4000bf01070 */
[----:B------:R-:W-:Y:S02]  /*1860*/  UISETP.GE.U32.AND UP2, UPT, UR5, -0x7f, UPT ;  /* 0xffffff810500788c */ /* 0x000fe4000bf46070 */
[----:B------:R-:W-:Y:S02]  /*1870*/  USEL UR41, UR42, 0xa, UP0 ;  /* 0x0000000a2a297887 */ /* 0x000fe40008000000 */
[----:B------:R-:W-:Y:S02]  /*1880*/  USEL UR26, UR26, 0x2, UP1 ;  /* 0x000000021a1a7887 */ /* 0x000fe40008800000 */
[----:B------:R-:W-:-:S02]  /*1890*/  UIADD3 UR21, UPT, UPT, UR41, -0x1, URZ ;  /* 0xffffffff29157890 */ /* 0x000fc4000fffe0ff */
[----:B------:R-:W-:Y:S01]  /*18a0*/  UIADD3 UR43, UPT, UPT, UR42, -UR41, URZ ;  /* 0x800000292a2b7290 */ /* 0x000fe2000fffe0ff */
[----:B------:R-:W-:Y:S02]  /*18b0*/  UMOV UR6, URZ ;  /* 0x000000ff00067c82 */ /* 0x000fe40008000000 */
[----:B------:R-:W-:-:S04]  /*18c0*/  @UP2 UIADD3 UR21, UPT, UPT, UR41, URZ, URZ ;  /* 0x000000ff29152290 */ /* 0x000fc8000fffe0ff */
[----:B-1-34-:R-:W-:-:S12]  /*18d0*/  UIADD3 UR21, UPT, UPT, UR21, 0x1, URZ ;  /* 0x0000000115157890 */ /* 0x01afd8000fffe0ff */
.L_x_43:
[----:B------:R-:W-:Y:S01]  /*18e0*/  UISETP.NE.AND UP0, UPT, UR38, URZ, UPT ;  /* 0x000000ff2600728c */ /* 0x000fe2000bf05270 */
[----:B------:R-:W1:Y:S08]  /*18f0*/  S2UR UR38, SR_CgaCtaId ;  /* 0x00000000002679c3 */ /* 0x000e700000008800 */
[----:B------:R-:W-:Y:S05]  /*1900*/  BRA.U UP0, `(.L_x_24) ;  /* 0x0000000100347547 */ /* 0x000fea000b800000 */
[----:B------:R-:W3:Y:S01]  /*1910*/  S2R R2, SR_CgaCtaId ;  /* 0x0000000000027919 */ /* 0x000ee20000008800 */
[----:B------:R-:W-:-:S04]  /*1920*/  MOV R3, 0x400 ;  /* 0x0000040000037802 */ /* 0x000fc80000000f00 */
[----:B---3--:R-:W-:Y:S02]  /*1930*/  LEA R2, R2, R3, 0x18 ;  /* 0x0000000302027211 */ /* 0x008fe400078ec0ff */
[----:B------:R-:W-:-:S03]  /*1940*/  SHF.L.U32 R3, R11, 0x1f, RZ ;  /* 0x0000001f0b037819 */ /* 0x000fc600000006ff */
[----:B------:R-:W-:-:S04]  /*1950*/  IMAD R2, R10, 0x8, R2 ;  /* 0x000000080a027824 */ /* 0x000fc800078e0202 */
[----:B------:R-:W3:Y:S02]  /*1960*/  SYNCS.PHASECHK.TRANS64.TRYWAIT P0, [R2+URZ+0x130], R3 ;  /* 0x00013003020075a7 */ /* 0x000ee400080011ff */
[----:B---3--:R-:W-:Y:S05]  /*1970*/  @!P0 BRA `(.L_x_25) ;  /* 0x0000008c00ac8947 */ /* 0x008fea0003800000 */
.L_x_118:
[----:B------:R3:W-:Y:S02]  /*1980*/  SYNCS.ARRIVE.TRANS64.A1T0 RZ, [R2+URZ+0x120], RZ ;  /* 0x000120ff02ff79a7 */ /* 0x0007e400081000ff */
[----:B---3--:R-:W-:-:S05]  /*1990*/  VIADD R2, R10, 0x1 ;  /* 0x000000010a027836 */ /* 0x008fca0000000000 */
[----:B------:R-:W-:-:S04]  /*19a0*/  ISETP.NE.AND P0, PT, R2, 0x2, PT ;  /* 0x000000020200780c */ /* 0x000fc80003f05270 */
[----:B------:R-:W-:Y:S02]  /*19b0*/  SEL R3, RZ, 0x1, P0 ;  /* 0x00000001ff037807 */ /* 0x000fe40000000000 */
[----:B------:R-:W-:Y:S02]  /*19c0*/  SEL R10, R2, RZ, P0 ;  /* 0x000000ff020a7207 */ /* 0x000fe40000000000 */
[----:B------:R-:W-:-:S07]  /*19d0*/  LOP3.LUT R11, R11, R3, RZ, 0x3c, !PT ;  /* 0x000000030b0b7212 */ /* 0x000fce00078e3cff */
.L_x_24:
[----:B------:R-:W-:Y:S01]  /*19e0*/  UMOV UR7, 0x400 ;  /* 0x0000040000077882 */ /* 0x000fe20000000000 */
[----:B------:R-:W-:Y:S01]  /*19f0*/  SHF.L.U32 R2, R0, 0x1f, RZ ;  /* 0x0000001f00027819 */ /* 0x000fe200000006ff */
[----:B-1----:R-:W-:Y:S02]  /*1a00*/  ULEA UR7, UR38, UR7, 0x18 ;  /* 0x0000000726077291 */ /* 0x002fe4000f8ec0ff */
[----:B------:R-:W-:Y:S02]  /*1a10*/  UISETP.GE.U32.AND UP0, UPT, UR45, 0x7f, UPT ;  /* 0x0000007f2d00788c */ /* 0x000fe4000bf06070 */
[----:B------:R-:W-:Y:S02]  /*1a20*/  ULEA UR5, UR6, UR7, 0x3 ;  /* 0x0000000706057291 */ /* 0x000fe4000f8e18ff */
[----:B------:R-:W-:Y:S02]  /*1a30*/  USHF.L.U32 UR35, UR46, 0x6, URZ ;  /* 0x000000062e237899 */ /* 0x000fe400080006ff */
[----:B------:R-:W-:Y:S01]  /*1a40*/  UIMAD UR11, UR47, 0xf0, UR44 ;  /* 0x000000f02f0b78a4 */ /* 0x000fe2000f8e022c */
[----:B------:R-:W-:-:S04]  /*1a50*/  UMOV UR14, URZ ;  /* 0x000000ff000e7c82 */ /* 0x000fc80008000000 */
[----:B------:R1:W3:Y:S01]  /*1a60*/  SYNCS.PHASECHK.TRANS64.TRYWAIT P0, [UR5+0x50], R2 ;  /* 0x00005002ff0075a7 */ /* 0x0002e20008001105 */
[----:B------:R-:W-:Y:S06]  /*1a70*/  BRA.U !UP0, `(.L_x_26) ;  /* 0x0000000108bc7547 */ /* 0x000fec000b800000 */
[----:B------:R-:W-:Y:S01]  /*1a80*/  UMOV UR13, URZ ;  /* 0x000000ff000d7c82 */ /* 0x000fe20008000000 */
[----:B------:R-:W-:-:S05]  /*1a90*/  UMOV UR5, UR6 ;  /* 0x0000000600057c82 */ /* 0x000fca0008000000 */
.L_x_32:
[----:B---3--:R-:W-:Y:S01]  /*1aa0*/  @!P3 MOV R3, 0x4c00 ;  /* 0x00004c000003b802 */ /* 0x008fe20000000f00 */
[----:B------:R-:W-:Y:S01]  /*1ab0*/  ULEA UR33, UR5, UR7, 0x3 ;  /* 0x0000000705217291 */ /* 0x000fe2000f8e18ff */
[----:B-1-34-:R-:W-:Y:S11]  /*1ac0*/  @P0 BRA `(.L_x_27) ;  /* 0x00000000000c0947 */ /* 0x01aff60003800000 */
[----:B-1----:R-:W-:Y:S04]  /*1ad0*/  SHF.L.U32 R2, R0, 0x1f, RZ ;  /* 0x0000001f00027819 */ /* 0x002fe800000006ff */
[----:B------:R-:W1:Y:S02]  /*1ae0*/  SYNCS.PHASECHK.TRANS64.TRYWAIT P0, [UR33+0x50], R2 ;  /* 0x00005002ff0075a7 */ /* 0x000e640008001121 */
[----:B-1----:R-:W-:Y:S05]  /*1af0*/  @!P0 BRA `(.L_x_28) ;  /* 0x0000008c00608947 */ /* 0x002fea0003800000 */
.L_x_27:
[----:B------:R3:W-:Y:S01]  /*1b00*/  @!P3 SYNCS.ARRIVE.TRANS64 RZ, [UR33], R3 ;  /* 0x00000003ffffb9a7 */ /* 0x0007e20008000021 */
[----:B------:R-:W-:Y:S04]  /*1b10*/  ULOP3.LUT UR6, UR26, 0x2, URZ, 0xfc, !UPT ;  /* 0x000000021a067892 */ /* 0x000fe8000f8efcff */
[----:B------:R-:W-:Y:S09]  /*1b20*/  UISETP.NE.AND UP0, UPT, UR6, 0x2, UPT ;  /* 0x000000020600788c */ /* 0x000ff2000bf05270 */
[----:B------:R-:W-:Y:S05]  /*1b30*/  BRA.U UP0, `(.L_x_29) ;  /* 0x0000000100047547 */ /* 0x000fea000b800000 */
[----:B------:R-:W-:Y:S05]  /*1b40*/  BPT.TRAP 0x1 ;  /* 0x000000040000795c */ /* 0x000fea0000300000 */
.L_x_29:
[----:B------:R-:W-:Y:S04]  /*1b50*/  BSSY.RECONVERGENT B0, `(.L_x_30) ;  /* 0x0000003000007945 */ /* 0x000fe80003800200 */
[----:B------:R-:W-:Y:S05]  /*1b60*/  @P2 BRA `(.L_x_31) ;  /* 0x0000000000042947 */ /* 0x000fea0003800000 */
[----:B------:R-:W-:Y:S05]  /*1b70*/  BPT.TRAP 0x1 ;  /* 0x000000040000795c */ /* 0x000fea0000300000 */
.L_x_31:
[----:B------:R-:W-:Y:S05]  /*1b80*/  BSYNC.RECONVERGENT B0 ;  /* 0x0000000000007941 */ /* 0x000fea0003800200 */
.L_x_30:
[----:B------:R-:W-:Y:S02]  /*1b90*/  UIADD3 UR6, UPT, UPT, UR5, 0x1, URZ ;  /* 0x0000000105067890 */ /* 0x000fe4000fffe0ff */
[----:B------:R-:W-:Y:S02]  /*1ba0*/  UIADD3 UR18, UP1, UPT, UR28, 0x80, URZ ;  /* 0x000000801c127890 */ /* 0x000fe4000ff3e0ff */
[----:B------:R-:W-:Y:S02]  /*1bb0*/  UISETP.NE.AND UP0, UPT, UR6, 0xa, UPT ;  /* 0x0000000a0600788c */ /* 0x000fe4000bf05270 */
[----:B------:R-:W-:Y:S02]  /*1bc0*/  ULEA UR32, UR5, UR7, 0xc ;  /* 0x0000000705207291 */ /* 0x000fe4000f8e60ff */
[----:B------:R-:W-:Y:S02]  /*1bd0*/  USEL UR9, URZ, 0x1, UP0 ;  /* 0x00000001ff097887 */ /* 0x000fe40008000000 */
[----:B------:R-:W-:Y:S02]  /*1be0*/  USEL UR6, UR6, URZ, UP0 ;  /* 0x000000ff06067287 */ /* 0x000fe40008000000 */
[----:B------:R-:W-:Y:S02]  /*1bf0*/  USHF.L.U32 UR34, UR13, 0x6, URZ ;  /* 0x000000060d227899 */ /* 0x000fe400080006ff */
[----:B------:R-:W-:Y:S01]  /*1c00*/  ULEA UR8, UR6, UR7, 0x3 ;  /* 0x0000000706087291 */ /* 0x000fe2000f8e18ff */
[----:B------:R-:W-:Y:S01]  /*1c10*/  LOP3.LUT R0, R0, UR9, RZ, 0x3c, !PT ;  /* 0x0000000900007c12 */ /* 0x000fe2000f8e3cff */
[----:B------:R-:W-:Y:S02]  /*1c20*/  UIADD3.X UR19, UPT, UPT, URZ, UR29, URZ, UP1, !UPT ;  /* 0x0000001dff137290 */ /* 0x000fe40008ffe4ff */
[----:B------:R-:W-:Y:S01]  /*1c30*/  UIADD3 UR32, UPT, UPT, UR32, 0x7a00, URZ ;  /* 0x00007a0020207890 */ /* 0x000fe2000fffe0ff */
[----:B-1----:R-:W-:Y:S01]  /*1c40*/  SHF.L.U32 R2, R0, 0x1f, RZ ;  /* 0x0000001f00027819 */ /* 0x002fe200000006ff */
[----:B------:R-:W-:Y:S02]  /*1c50*/  UIADD3 UR16, UP0, UPT, UR28, 0x180, URZ ;  /* 0x000001801c107890 */ /* 0x000fe4000ff1e0ff */
[----:B------:R-:W-:Y:S01]  /*1c60*/  UIADD3 UR13, UPT, UPT, UR13, 0x1, URZ ;  /* 0x000000010d0d7890 */ /* 0x000fe2000fffe0ff */
[----:B------:R4:W1:Y:S01]  /*1c70*/  SYNCS.PHASECHK.TRANS64.TRYWAIT P0, [UR8+0x50], R2 ;  /* 0x00005002ff0075a7 */ /* 0x0008620008001108 */
[----:B------:R-:W-:Y:S01]  /*1c80*/  UIMAD UR8, UR5, 0x3c00, UR4 ;  /* 0x00003c00050878a4 */ /* 0x000fe2000f8e0204 */
[----:B------:R-:W-:Y:S01]  /*1c90*/  UMOV UR22, 0x0 ;  /* 0x0000000000167882 */ /* 0x000fe20000000000 */
[----:B------:R-:W-:Y:S02]  /*1ca0*/  UMOV UR23, 0x10000000 ;  /* 0x1000000000177882 */ /* 0x000fe40000000000 */
[----:B------:R-:W-:Y:S01]  /*1cb0*/  UIADD3 UR8, UPT, UPT, UR7, 0x11a00, UR8 ;  /* 0x00011a0007087890 */ /* 0x000fe2000fffe008 */
[----:B------:R-:W-:Y:S01]  /*1cc0*/  UTMALDG.3D [UR32], [UR18], desc[UR22] ;  /* 0x00001620120075b4 */ /* 0x000fe20008011000 */
[----:B------:R-:W-:Y:S02]  /*1cd0*/  UIADD3.X UR17, UPT, UPT, URZ, UR29, URZ, UP0, !UPT ;  /* 0x0000001dff117290 */ /* 0x000fe400087fe4ff */
[----:B------:R-:W-:Y:S01]  /*1ce0*/  UISETP.NE.AND UP0, UPT, UR13, UR21, UPT ;  /* 0x000000150d00728c */ /* 0x000fe2000bf05270 */
[----:B------:R-:W-:Y:S01]  /*1cf0*/  UMOV UR5, 0x30000 ;  /* 0x0003000000057882 */ /* 0x000fe20000000000 */
[----:B------:R-:W-:Y:S01]  /*1d00*/  UMOV UR12, UR36 ;  /* 0x00000024000c7c82 */ /* 0x000fe20008000000 */
[----:B------:R-:W-:Y:S01]  /*1d10*/  UMOV UR9, UR33 ;  /* 0x0000002100097c82 */ /* 0x000fe20008000000 */
[----:B------:R-:W-:Y:S01]  /*1d20*/  UMOV UR10, UR34 ;  /* 0x00000022000a7c82 */ /* 0x000fe20008000000 */
[----:B------:R-:W-:Y:S02]  /*1d30*/  UMOV UR14, UR21 ;  /* 0x00000015000e7c82 */ /* 0x000fe40008000000 */
[----:B------:R5:W-:Y:S02]  /*1d40*/  UTMALDG.3D.MULTICAST [UR8], [UR16], UR5, desc[UR22] ;  /* 0x00001608100073b4 */ /* 0x000be40008011805 */
[----:B-----5:R-:W-:Y:S01]  /*1d50*/  UMOV UR5, UR6 ;  /* 0x0000000600057c82 */ /* 0x020fe20008000000 */
[----:B------:R-:W-:Y:S05]  /*1d60*/  BRA.U UP0, `(.L_x_32) ;  /* 0xfffffffd004c7547 */ /* 0x000fea000b83ffff */
.L_x_26:
[----:B------:R-:W-:Y:S01]  /*1d70*/  ULEA UR5, UR6, UR7, 0x3 ;  /* 0x0000000706057291 */ /* 0x000fe2000f8e18ff */
[----:B-1--4-:R-:W-:Y:S01]  /*1d80*/  SHF.L.U32 R2, R0, 0x1f, RZ ;  /* 0x0000001f00027819 */ /* 0x012fe200000006ff */
[----:B------:R-:W-:Y:S01]  /*1d90*/  @!P1 SYNCS.ARRIVE.TRANS64.A1T0 RZ, [UR7+0xb8], RZ ;  /* 0x0000b8ffffff99a7 */ /* 0x000fe20008100007 */
[----:B------:R-:W-:-:S06]  /*1da0*/  UISETP.GT.AND UP0, UPT, UR42, UR41, UPT ;  /* 0x000000292a00728c */ /* 0x000fcc000bf04270 */
[----:B---3--:R1:W3:Y:S03]  /*1db0*/  SYNCS.PHASECHK.TRANS64.TRYWAIT P0, [UR5+0x50], R2 ;  /* 0x00005002ff0075a7 */ /* 0x0082e60008001105 */
[----:B------:R-:W-:Y:S05]  /*1dc0*/  BRA.U !UP0, `(.L_x_33) ;  /* 0x0000000108c07547 */ /* 0x000fea000b800000 */
[----:B------:R-:W-:Y:S01]  /*1dd0*/  UIADD3 UR13, UPT, UPT, UR43, UR14, URZ ;  /* 0x0000000e2b0d7290 */ /* 0x000fe2000fffe0ff */
[----:B------:R-:W-:-:S11]  /*1de0*/  UMOV UR5, UR6 ;  /* 0x0000000600057c82 */ /* 0x000fd60008000000 */
.L_x_39:
[----:B---3--:R-:W-:Y:S01]  /*1df0*/  @!P3 MOV R3, 0x4c00 ;  /* 0x00004c000003b802 */ /* 0x008fe20000000f00 */
[----:B------:R-:W-:Y:S01]  /*1e00*/  ULEA UR17, UR5, UR7, 0x3 ;  /* 0x0000000705117291 */ /* 0x000fe2000f8e18ff */
[----:B-1-34-:R-:W-:Y:S11]  /*1e10*/  @P0 BRA `(.L_x_34) ;  /* 0x00000000000c0947 */ /* 0x01aff60003800000 */
[----:B-1----:R-:W-:Y:S04]  /*1e20*/  SHF.L.U32 R2, R0, 0x1f, RZ ;  /* 0x0000001f00027819 */ /* 0x002fe800000006ff */
[----:B------:R-:W1:Y:S02]  /*1e30*/  SYNCS.PHASECHK.TRANS64.TRYWAIT P0, [UR17+0x50], R2 ;  /* 0x00005002ff0075a7 */ /* 0x000e640008001111 */
[----:B-1----:R-:W-:Y:S05]  /*1e40*/  @!P0 BRA `(.L_x_35) ;  /* 0x0000008800a48947 */ /* 0x002fea0003800000 */
.L_x_34:
[----:B------:R3:W-:Y:S01]  /*1e50*/  @!P3 SYNCS.ARRIVE.TRANS64 RZ, [UR17], R3 ;  /* 0x00000003ffffb9a7 */ /* 0x0007e20008000011 */
[----:B------:R-:W-:Y:S04]  /*1e60*/  ULOP3.LUT UR6, UR26, 0x2, URZ, 0xfc, !UPT ;  /* 0x000000021a067892 */ /* 0x000fe8000f8efcff */
[----:B------:R-:W-:Y:S09]  /*1e70*/  UISETP.NE.AND UP0, UPT, UR6, 0x2, UPT ;  /* 0x000000020600788c */ /* 0x000ff2000bf05270 */
[----:B------:R-:W-:Y:S05]  /*1e80*/  BRA.U UP0, `(.L_x_36) ;  /* 0x0000000100047547 */ /* 0x000fea000b800000 */
[----:B------:R-:W-:Y:S05]  /*1e90*/  BPT.TRAP 0x1 ;  /* 0x000000040000795c */ /* 0x000fea0000300000 */
.L_x_36:
[----:B------:R-:W-:Y:S04]  /*1ea0*/  BSSY.RECONVERGENT B0, `(.L_x_37) ;  /* 0x0000003000007945 */ /* 0x000fe80003800200 */
[----:B------:R-:W-:Y:S05]  /*1eb0*/  @P2 BRA `(.L_x_38) ;  /* 0x0000000000042947 */ /* 0x000fea0003800000 */
[----:B------:R-:W-:Y:S05]  /*1ec0*/  BPT.TRAP 0x1 ;  /* 0x000000040000795c */ /* 0x000fea0000300000 */
.L_x_38:
[----:B------:R-:W-:Y:S05]  /*1ed0*/  BSYNC.RECONVERGENT B0 ;  /* 0x0000000000007941 */ /* 0x000fea0003800200 */
.L_x_37:
[----:B------:R-:W-:Y:S02]  /*1ee0*/  UIADD3 UR6, UPT, UPT, UR5, 0x1, URZ ;  /* 0x0000000105067890 */ /* 0x000fe4000fffe0ff */
[----:B------:R-:W-:Y:S02]  /*1ef0*/  ULEA UR16, UR5, UR7, 0xc ;  /* 0x0000000705107291 */ /* 0x000fe4000f8e60ff */
[----:B------:R-:W-:Y:S02]  /*1f00*/  UISETP.NE.AND UP0, UPT, UR6, 0xa, UPT ;  /* 0x0000000a0600788c */ /* 0x000fe4000bf05270 */
[----:B------:R-:W-:Y:S02]  /*1f10*/  UIADD3 UR24, UP1, UPT, UR28, 0x80, URZ ;  /* 0x000000801c187890 */ /* 0x000fe4000ff3e0ff */
[----:B------:R-:W-:Y:S02]  /*1f20*/  USEL UR9, URZ, 0x1, UP0 ;  /* 0x00000001ff097887 */ /* 0x000fe40008000000 */
[----:B------:R-:W-:Y:S02]  /*1f30*/  USEL UR6, UR6, URZ, UP0 ;  /* 0x000000ff06067287 */ /* 0x000fe40008000000 */
[----:B------:R-:W-:Y:S02]  /*1f40*/  USHF.L.U32 UR18, UR14, 0x6, URZ ;  /* 0x000000060e127899 */ /* 0x000fe400080006ff */
[----:B------:R-:W-:Y:S01]  /*1f50*/  ULEA UR8, UR6, UR7, 0x3 ;  /* 0x0000000706087291 */ /* 0x000fe2000f8e18ff */
[----:B------:R-:W-:Y:S01]  /*1f60*/  LOP3.LUT R0, R0, UR9, RZ, 0x3c, !PT ;  /* 0x0000000900007c12 */ /* 0x000fe2000f8e3cff */
[----:B------:R-:W-:Y:S02]  /*1f70*/  UIADD3 UR16, UPT, UPT, UR16, 0x7a00, URZ ;  /* 0x00007a0010107890 */ /* 0x000fe4000fffe0ff */
[----:B------:R-:W-:Y:S01]  /*1f80*/  UIADD3.X UR25, UPT, UPT, URZ, UR29, URZ, UP1, !UPT ;  /* 0x0000001dff197290 */ /* 0x000fe20008ffe4ff */
[----:B-1----:R-:W-:Y:S01]  /*1f90*/  SHF.L.U32 R2, R0, 0x1f, RZ ;  /* 0x0000001f00027819 */ /* 0x002fe200000006ff */
[----:B------:R-:W-:Y:S02]  /*1fa0*/  UIADD3 UR22, UP0, UPT, UR28, 0x180, URZ ;  /* 0x000001801c167890 */ /* 0x000fe4000ff1e0ff */
[----:B------:R-:W-:Y:S01]  /*1fb0*/  UIADD3 UR14, UPT, UPT, UR14, 0x1, URZ ;  /* 0x000000010e0e7890 */ /* 0x000fe2000fffe0ff */
[----:B------:R4:W1:Y:S01]  /*1fc0*/  SYNCS.PHASECHK.TRANS64.TRYWAIT P0, [UR8+0x50], R2 ;  /* 0x00005002ff0075a7 */ /* 0x0008620008001108 */
[----:B------:R-:W-:Y:S01]  /*1fd0*/  UIMAD UR8, UR5, 0x3c00, UR4 ;  /* 0x00003c00050878a4 */ /* 0x000fe2000f8e0204 */
[----:B------:R-:W-:Y:S01]  /*1fe0*/  UMOV UR30, 0x0 ;  /* 0x00000000001e7882 */ /* 0x000fe20000000000 */
[----:B------:R-:W-:Y:S01]  /*1ff0*/  UMOV UR31, 0x10000000 ;  /* 0x10000000001f7882 */ /* 0x000fe20000000000 */
[----:B------:R-:W-:Y:S01]  /*2000*/  UMOV UR19, UR35 ;  /* 0x0000002300137c82 */ /* 0x000fe20008000000 */
[----:B------:R-:W-:Y:S01]  /*2010*/  UMOV UR20, UR36 ;  /* 0x0000002400147c82 */ /* 0x000fe20008000000 */
[----:B------:R-:W-:Y:S01]  /*2020*/  UIADD3 UR8, UPT, UPT, UR7, 0x11a00, UR8 ;  /* 0x00011a0007087890 */ /* 0x000fe2000fffe008 */
[----:B------:R-:W-:Y:S01]  /*2030*/  UTMALDG.3D [UR16], [UR24], desc[UR30] ;  /* 0x00001e10180075b4 */ /* 0x000fe20008011000 */
[----:B------:R-:W-:Y:S01]  /*2040*/  UIADD3.X UR23, UPT, UPT, URZ, UR29, URZ, UP0, !UPT ;  /* 0x0000001dff177290 */ /* 0x000fe200087fe4ff */
[----:B------:R-:W-:Y:S01]  /*2050*/  UMOV UR5, 0x30000 ;  /* 0x0003000000057882 */ /* 0x000fe20000000000 */
[----:B------:R-:W-:Y:S01]  /*2060*/  UMOV UR12, UR36 ;  /* 0x00000024000c7c82 */ /* 0x000fe20008000000 */
[----:B------:R-:W-:Y:S01]  /*2070*/  UMOV UR9, UR17 ;  /* 0x0000001100097c82 */ /* 0x000fe20008000000 */
[----:B------:R-:W-:Y:S01]  /*2080*/  UMOV UR10, UR18 ;  /* 0x00000012000a7c82 */ /* 0x000fe20008000000 */
[----:B------:R-:W-:Y:S04]  /*2090*/  UISETP.NE.AND UP0, UPT, UR14, UR13, UPT ;  /* 0x0000000d0e00728c */ /* 0x000fe8000bf05270 */
[----:B------:R5:W-:Y:S02]  /*20a0*/  UTMALDG.3D.MULTICAST [UR8], [UR22], UR5, desc[UR30] ;  /* 0x00001e08160073b4 */ /* 0x000be40008011805 */
[----:B-----5:R-:W-:Y:S03]  /*20b0*/  UMOV UR5, UR6 ;  /* 0x0000000600057c82 */ /* 0x020fe60008000000 */
[----:B------:R-:W-:Y:S05]  /*20c0*/  BRA.U UP0, `(.L_x_39) ;  /* 0xfffffffd00487547 */ /* 0x000fea000b83ffff */
.L_x_33:
[C---:B---3--:R-:W-:Y:S01]  /*20d0*/  LEA R3, R9.reuse, UR7, 0x3 ;  /* 0x0000000709037c11 */ /* 0x048fe2000f8e18ff */
[----:B------:R-:W-:Y:S01]  /*20e0*/  NOP ;  /* 0x0000000000007918 */ /* 0x000fe20000000000 */
[----:B-1--4-:R-:W-:Y:S02]  /*20f0*/  SHF.L.U32 R2, R12, 0x1f, RZ ;  /* 0x0000001f0c027819 */ /* 0x012fe400000006ff */
[----:B--2---:R-:W-:Y:S02]  /*2100*/  LEA R4, R9, UR7, 0x4 ;  /* 0x0000000709047c11 */ /* 0x004fe4000f8e20ff */
[----:B------:R-:W1:Y:S02]  /*2110*/  SYNCS.PHASECHK.TRANS64.TRYWAIT P0, [R3+URZ+0xc0], R2 ;  /* 0x0000c002030075a7 */ /* 0x000e6400080011ff */
[----:B-1----:R-:W-:Y:S05]  /*2120*/  @!P0 BRA `(.L_x_40) ;  /* 0x0000008800048947 */ /* 0x002fea0003800000 */
.L_x_121:
[----:B------:R-:W2:Y:S01]  /*2130*/  LDS.128 R4, [R4+0x150] ;  /* 0x0001500004047984 */ /* 0x000ea20000000c00 */
[----:B------:R-:W-:Y:S01]  /*2140*/  UISETP.GE.AND UP0, UPT, UR15, 0x1, UPT ;  /* 0x000000010f00788c */ /* 0x000fe2000bf06270 */
[----:B------:R-:W-:Y:S01]  /*2150*/  @!PT LDS RZ, [RZ] ;  /* 0x00000000fffff984 */ /* 0x000fe20000000800 */
[----:B------:R-:W-:Y:S01]  /*2160*/  @!PT LDS RZ, [RZ] ;  /* 0x00000000fffff984 */ /* 0x000fe20000000800 */
[----:B------:R-:W-:Y:S01]  /*2170*/  @!PT LDS RZ, [RZ] ;  /* 0x00000000fffff984 */ /* 0x000fe20000000800 */
[----:B------:R-:W-:Y:S01]  /*2180*/  @!PT LDS RZ, [RZ] ;  /* 0x00000000fffff984 */ /* 0x000fe20000000800 */
[----:B------:R3:W-:Y:S06]  /*2190*/  MEMBAR.ALL.CTA ;  /* 0x0000000000007992 */ /* 0x0007ec0000008000 */
[----:B---3--:R-:W3:Y:S01]  /*21a0*/  FENCE.VIEW.ASYNC.S ;  /* 0x00000000000073c6 */ /* 0x008ee20000000000 */
[----:B--2---:R-:W-:-:S13]  /*21b0*/  LOP3.LUT P0, RZ, R6, 0x1, RZ, 0xc0, !PT ;  /* 0x0000000106ff7812 */ /* 0x004fda000780c0ff */
[----:B---3--:R-:W-:Y:S01]  /*21c0*/  VOTEU.ANY UP1, P0 ;  /* 0x0000000000ff7886 */ /* 0x008fe20000020100 */
[----:B------:R-:W-:-:S13]  /*21d0*/  PLOP3.LUT P0, PT, PT, PT, UP1, 0x80, 0x8 ;  /* 0x000000000008781c */ /* 0x000fda0003f0f018 */
[----:B-1----:R-:W-:Y:S02]  /*21e0*/  @P0 LOP3.LUT R2, R5, 0xffff, RZ, 0xc0, !PT ;  /* 0x0000ffff05020812 */ /* 0x002fe400078ec0ff */
[----:B------:R-:W-:Y:S02]  /*21f0*/  @P0 MOV R8, R4 ;  /* 0x0000000400080202 */ /* 0x000fe40000000f00 */
[----:B------:R-:W-:Y:S01]  /*2200*/  @P0 R2UR UR8, R2 ;  /* 0x00000000020802ca */ /* 0x000fe200000e0000 */
[----:B------:R-:W-:Y:S01]  /*2210*/  VIADD R2, R3, 0xd0 ;  /* 0x000000d003027836 */ /* 0x000fe20000000000 */
[----:B------:R-:W-:Y:S02]  /*2220*/  @P0 SHF.R.U32.HI R4, RZ, 0x10, R5 ;  /* 0x00000010ff040819 */ /* 0x000fe40000011605 */
[----:B------:R-:W-:Y:S02]  /*2230*/  @P0 R2UR UR9, R8 ;  /* 0x00000000080902ca */ /* 0x000fe400000e0000 */
[----:B------:R-:W-:-:S02]  /*2240*/  PRMT R2, RZ, 0x654, R2 ;  /* 0x00000654ff027816 */ /* 0x000fc40000000002 */
[----:B------:R-:W-:Y:S02]  /*2250*/  @P0 R2UR UR5, R4 ;  /* 0x00000000040502ca */ /* 0x000fe400000e0000 */
[----:B------:R1:W-:Y:S03]  /*2260*/  SYNCS.ARRIVE.TRANS64.RED.A1T0 RZ, [R2+URZ], RZ ;  /* 0x000000ff02ff79a7 */ /* 0x0003e600081004ff */
[----:B------:R-:W-:-:S04]  /*2270*/  @UP1 UMOV UR27, UR8 ;  /* 0x00000008001b1c82 */ /* 0x000fc80008000000 */
[----:B------:R-:W-:-:S04]  /*2280*/  @UP1 UMOV UR37, UR9 ;  /* 0x0000000900251c82 */ /* 0x000fc80008000000 */
[----:B------:R-:W-:Y:S01]  /*2290*/  @UP1 UMOV UR36, UR5 ;  /* 0x0000000500241c82 */ /* 0x000fe20008000000 */
[----:B------:R-:W-:Y:S05]  /*22a0*/  BRA.U !UP0, `(.L_x_41) ;  /* 0x0000000108d47547 */ /* 0x000fea000b800000 */
[----:B------:R-:W2:Y:S01]  /*22b0*/  LDCU.128 UR16, c[0x0][0xb10] ;  /* 0x00016200ff1077ac */ /* 0x000ea20008000c00 */
[----:B------:R-:W3:Y:S01]  /*22c0*/  LDCU UR14, c[0x0][0xb20] ;  /* 0x00016400ff0e77ac */ /* 0x000ee20008000800 */
[----:B------:R-:W4:Y:S01]  /*22d0*/  LDCU UR20, c[0x0][0xb0c] ;  /* 0x00016180ff1477ac */ /* 0x000f220008000800 */
[----:B------:R-:W5:Y:S01]  /*22e0*/  LDCU.64 UR10, c[0x0][0xb28] ;  /* 0x00016500ff0a77ac */ /* 0x000f620008000a00 */
[----:B------:R-:W-:Y:S02]  /*22f0*/  UISETP.NE.AND UP3, UPT, UR15, 0x1, UPT ;  /* 0x000000010f00788c */ /* 0x000fe4000bf65270 */
[----:B--2---:R-:W-:Y:S02]  /*2300*/  UIMAD.WIDE.U32 UR12, UR39, UR19, URZ ;  /* 0x00000013270c72a5 */ /* 0x004fe4000f8e00ff */
[----:B------:R-:W-:Y:S02]  /*2310*/  UIMAD.WIDE.U32 UR8, UR40, UR16, URZ ;  /* 0x00000010280872a5 */ /* 0x000fe4000f8e00ff */
[----:B------:R-:W-:-:S02]  /*2320*/  UISETP.NE.AND UP0, UPT, UR18, 0x1, UPT ;  /* 0x000000011200788c */ /* 0x000fc4000bf05270 */
[----:B------:R-:W-:Y:S01]  /*2330*/  UIMAD.WIDE.U32 UR24, UR27, UR19, URZ ;  /* 0x000000131b1872a5 */ /* 0x000fe2000f8e00ff */
[----:B------:R-:W-:Y:S02]  /*2340*/  UMOV UR12, UR13 ;  /* 0x0000000d000c7c82 */ /* 0x000fe40008000000 */
[----:B------:R-:W-:Y:S01]  /*2350*/  UMOV UR8, UR9 ;  /* 0x0000000900087c82 */ /* 0x000fe20008000000 */
[----:B---3--:R-:W-:Y:S02]  /*2360*/  USHF.R.U32.HI UR12, URZ, UR14, UR12 ;  /* 0x0000000eff0c7299 */ /* 0x008fe4000801160c */
[----:B------:R-:W-:Y:S02]  /*2370*/  USHF.R.U32.HI UR9, URZ, UR17, UR8 ;  /* 0x00000011ff097299 */ /* 0x000fe40008011608 */
[----:B----4-:R-:W-:Y:S02]  /*2380*/  UISETP.NE.AND UP2, UPT, UR20, 0x1, UPT ;  /* 0x000000011400788c */ /* 0x010fe4000bf45270 */
[----:B------:R-:W-:-:S02]  /*2390*/  USEL UR8, UR39, UR12, !UP0 ;  /* 0x0000000c27087287 */ /* 0x000fc4000c000000 */
[----:B------:R-:W-:Y:S02]  /*23a0*/  USEL UR9, UR40, UR9, !UP2 ;  /* 0x0000000928097287 */ /* 0x000fe4000d000000 */
[----:B-----5:R-:W-:Y:S01]  /*23b0*/  UIMAD.WIDE.U32 UR12, UR8, UR10, URZ ;  /* 0x0000000a080c72a5 */ /* 0x020fe2000f8e00ff */
[----:B------:R-:W-:Y:S01]  /*23c0*/  UMOV UR5, UR25 ;  /* 0x0000001900057c82 */ /* 0x000fe20008000000 */
[----:B------:R-:W-:Y:S02]  /*23d0*/  UIMAD.WIDE.U32 UR22, UR37, UR16, URZ ;  /* 0x00000010251672a5 */ /* 0x000fe4000f8e00ff */
[----:B------:R-:W-:-:S03]  /*23e0*/  UIMAD.WIDE.U32 UR24, UR9, UR10, URZ ;  /* 0x0000000a091872a5 */ /* 0x000fc6000f8e00ff */
[----:B------:R-:W-:Y:S01]  /*23f0*/  UMOV UR12, UR13 ;  /* 0x0000000d000c7c82 */ /* 0x000fe20008000000 */
[----:B------:R-:W-:Y:S02]  /*2400*/  USHF.R.U32.HI UR5, URZ, UR14, UR5 ;  /* 0x0000000eff057299 */ /* 0x000fe40008011605 */
[----:B------:R-:W-:Y:S01]  /*2410*/  @UP3 USHF.R.U32.HI UR8, URZ, UR11, UR12 ;  /* 0x0000000bff083299 */ /* 0x000fe2000801160c */
[----:B------:R-:W-:Y:S01]  /*2420*/  UMOV UR22, UR23 ;  /* 0x0000001700167c82 */ /* 0x000fe20008000000 */
[----:B------:R-:W-:Y:S01]  /*2430*/  UMOV UR24, UR25 ;  /* 0x0000001900187c82 */ /* 0x000fe20008000000 */
[----:B------:R-:W-:Y:S02]  /*2440*/  USHF.R.U32.HI UR17, URZ, UR17, UR22 ;  /* 0x00000011ff117299 */ /* 0x000fe40008011616 */
[----:B------:R-:W-:Y:S02]  /*2450*/  USEL UR5, UR27, UR5, !UP0 ;  /* 0x000000051b057287 */ /* 0x000fe4000c000000 */
[----:B------:R-:W-:-:S02]  /*2460*/  @UP3 USHF.R.U32.HI UR9, URZ, UR11, UR24 ;  /* 0x0000000bff093299 */ /* 0x000fc40008011618 */
[----:B------:R-:W-:Y:S02]  /*2470*/  UIMAD UR12, UR15, UR8, URZ ;  /* 0x000000080f0c72a4 */ /* 0x000fe4000f8e02ff */
[----:B------:R-:W-:Y:S02]  /*2480*/  USEL UR8, UR37, UR17, !UP2 ;  /* 0x0000001125087287 */ /* 0x000fe4000d000000 */
[----:B------:R-:W-:Y:S02]  /*2490*/  UIMAD UR14, UR15, UR9, URZ ;  /* 0x000000090f0e72a4 */ /* 0x000fe4000f8e02ff */
[----:B------:R-:W-:Y:S02]  /*24a0*/  UISETP.GE.AND UP0, UPT, UR5, UR12, UPT ;  /* 0x0000000c0500728c */ /* 0x000fe4000bf06270 */
[----:B------:R-:W-:Y:S02]  /*24b0*/  UIMAD.WIDE.U32 UR12, UR5, UR10, URZ ;  /* 0x0000000a050c72a5 */ /* 0x000fe4000f8e00ff */
[----:B------:R-:W-:-:S02]  /*24c0*/  UISETP.GE.OR UP0, UPT, UR8, UR14, UP0 ;  /* 0x0000000e0800728c */ /* 0x000fc40008706670 */
[----:B------:R-:W-:Y:S02]  /*24d0*/  UIMAD.WIDE.U32 UR16, UR8, UR10, URZ ;  /* 0x0000000a081072a5 */ /* 0x000fe4000f8e00ff */
[----:B------:R-:W-:Y:S01]  /*24e0*/  UIADD3 UR14, UPT, UPT, -UR8, URZ, URZ ;  /* 0x000000ff080e7290 */ /* 0x000fe2000fffe1ff */
[----:B------:R-:W-:Y:S01]  /*24f0*/  UMOV UR12, UR13 ;  /* 0x0000000d000c7c82 */ /* 0x000fe20008000000 */
[----:B------:R-:W-:Y:S02]  /*2500*/  UIADD3 UR13, UPT, UPT, -UR5, URZ, URZ ;  /* 0x000000ff050d7290 */ /* 0x000fe4000fffe1ff */
[----:B------:R-:W-:-:S03]  /*2510*/  USHF.R.U32.HI UR12, URZ, UR11, UR12 ;  /* 0x0000000bff0c7299 */ /* 0x000fc6000801160c */
[----:B------:R-:W-:Y:S01]  /*2520*/  @!UP0 UMOV UR10, UR17 ;  /* 0x00000011000a8c82 */ /* 0x000fe20008000000 */
[----:B------:R-:W-:Y:S02]  /*2530*/  UIMAD UR13, UR18, UR13, UR27 ;  /* 0x0000000d120d72a4 */ /* 0x000fe4000f8e021b */
[----:B------:R-:W-:Y:S02]  /*2540*/  USEL UR12, UR5, UR12, !UP3 ;  /* 0x0000000c050c7287 */ /* 0x000fe4000d800000 */
[----:B------:R-:W-:Y:S02]  /*2550*/  @!UP0 USHF.R.U32.HI UR10, URZ, UR11, UR10 ;  /* 0x0000000bff0a8299 */ /* 0x000fe4000801160a */
[----:B------:R-:W-:Y:S02]  /*2560*/  UIADD3 UR11, UPT, UPT, -UR12, URZ, URZ ;  /* 0x000000ff0c0b7290 */ /* 0x000fe4000fffe1ff */
[----:B------:R-:W-:Y:S02]  /*2570*/  @!UP0 USEL UR10, UR8, UR10, !UP3 ;  /* 0x0000000a080a8287 */ /* 0x000fe4000d800000 */
[----:B------:R-:W-:-:S02]  /*2580*/  UIMAD UR11, UR15, UR11, UR5 ;  /* 0x0000000b0f0b72a4 */ /* 0x000fc4000f8e0205 */
[----:B------:R-:W-:Y:S02]  /*2590*/  @!UP0 UIADD3 UR12, UPT, UPT, UR12, -UR10, URZ ;  /* 0x8000000a0c0c8290 */ /* 0x000fe4000fffe0ff */
[----:B------:R-:W-:Y:S02]  /*25a0*/  @!UP0 UIMAD UR10, UR11, UR9, UR10 ;  /* 0x000000090b0a82a4 */ /* 0x000fe4000f8e020a */
[----:B------:R-:W-:Y:S02]  /*25b0*/  @!UP0 UIMAD UR5, UR15, UR12, UR8 ;  /* 0x0000000c0f0582a4 */ /* 0x000fe4000f8e0208 */
[----:B------:R-:W-:Y:S02]  /*25c0*/  UIMAD UR9, UR20, UR14, UR37 ;  /* 0x0000000e140972a4 */ /* 0x000fe4000f8e0225 */
[----:B------:R-:W-:Y:S01]  /*25d0*/  UIMAD UR27, UR5, UR18, UR13 ;  /* 0x00000012051b72a4 */ /* 0x000fe2000f8e020d */
[----:B------:R-:W-:Y:S02]  /*25e0*/  @!UP0 UMOV UR8, UR10 ;  /* 0x0000000a00088c82 */ /* 0x000fe40008000000 */
[----:B------:R-:W-:-:S12]  /*25f0*/  UIMAD UR37, UR8, UR20, UR9 ;  /* 0x00000014082572a4 */ /* 0x000fd8000f8e0209 */
.L_x_41:
[----:B------:R-:W2:Y:S02]  /*2600*/  LDCU UR5, c[0x0][0xb30] ;  /* 0x00016600ff0577ac */ /* 0x000ea40008000800 */
[----:B--2---:R-:W-:-:S09]  /*2610*/  UISETP.NE.AND UP0, UPT, UR5, 0x1, UPT ;  /* 0x000000010500788c */ /* 0x004fd2000bf05270 */
[----:B------:R-:W-:Y:S05]  /*2620*/  BRA.U UP0, `(.L_x_42) ;  /* 0x0000000100447547 */ /* 0x000fea000b800000 */
[----:B------:R-:W2:Y:S01]  /*2630*/  LDCU.128 UR16, c[0x0][0xb10] ;  /* 0x00016200ff1077ac */ /* 0x000ea20008000c00 */
[----:B------:R-:W3:Y:S01]  /*2640*/  LDCU UR12, c[0x0][0xb0c] ;  /* 0x00016180ff0c77ac */ /* 0x000ee20008000800 */
[----:B------:R-:W4:Y:S01]  /*2650*/  LDCU UR13, c[0x0][0xb20] ;  /* 0x00016400ff0d77ac */ /* 0x000f220008000800 */
[----:B--2---:R-:W-:Y:S02]  /*2660*/  UIMAD.WIDE.U32 UR10, UR37, UR16, URZ ;  /* 0x00000010250a72a5 */ /* 0x004fe4000f8e00ff */
[----:B------:R-:W-:Y:S02]  /*2670*/  UIMAD.WIDE.U32 UR8, UR27, UR19, URZ ;  /* 0x000000131b0872a5 */ /* 0x000fe4000f8e00ff */
[----:B---3--:R-:W-:Y:S02]  /*2680*/  UISETP.NE.AND UP2, UPT, UR12, 0x1, UPT ;  /* 0x000000010c00788c */ /* 0x008fe4000bf45270 */
[----:B------:R-:W-:Y:S01]  /*2690*/  UISETP.NE.AND UP0, UPT, UR18, 0x1, UPT ;  /* 0x000000011200788c */ /* 0x000fe2000bf05270 */
[----:B------:R-:W-:-:S02]  /*26a0*/  UMOV UR10, UR11 ;  /* 0x0000000b000a7c82 */ /* 0x000fc40008000000 */
[----:B------:R-:W-:Y:S01]  /*26b0*/  UMOV UR5, UR9 ;  /* 0x0000000900057c82 */ /* 0x000fe20008000000 */
[----:B------:R-:W-:Y:S02]  /*26c0*/  USHF.R.U32.HI UR17, URZ, UR17, UR10 ;  /* 0x00000011ff117299 */ /* 0x000fe4000801160a */
[----:B----4-:R-:W-:Y:S02]  /*26d0*/  USHF.R.U32.HI UR5, URZ, UR13, UR5 ;  /* 0x0000000dff057299 */ /* 0x010fe40008011605 */
[----:B------:R-:W-:Y:S02]  /*26e0*/  USEL UR8, UR37, UR17, !UP2 ;  /* 0x0000001125087287 */ /* 0x000fe4000d000000 */
[----:B------:R-:W-:-:S04]  /*26f0*/  USEL UR5, UR27, UR5, !UP0 ;  /* 0x000000051b057287 */ /* 0x000fc8000c000000 */
[----:B------:R-:W-:Y:S02]  /*2700*/  UIADD3 UR9, UPT, UPT, UR8, -UR5, URZ ;  /* 0x8000000508097290 */ /* 0x000fe4000fffe0ff */
[----:B------:R-:W-:Y:S02]  /*2710*/  UIADD3 UR5, UPT, UPT, -UR8, UR5, URZ ;  /* 0x0000000508057290 */ /* 0x000fe4000fffe1ff */
[----:B------:R-:W-:Y:S02]  /*2720*/  UIMAD UR27, UR9, UR18, UR27 ;  /* 0x00000012091b72a4 */ /* 0x000fe4000f8e021b */
[----:B------:R-:W-:-:S12]  /*2730*/  UIMAD UR37, UR5, UR12, UR37 ;  /* 0x0000000c052572a4 */ /* 0x000fd8000f8e0225 */
.L_x_42:
[----:B-1----:R-:W2:Y:S01]  /*2740*/  LDL R2, [R1] ;  /* 0x0000000001027983 */ /* 0x002ea20000100800 */
[----:B------:R-:W-:Y:S02]  /*2750*/  R2UR UR5, R252 ;  /* 0x00000000fc0572ca */ /* 0x000fe400000e0000 */
[----:B------:R-:W-:-:S11]  /*2760*/  PLOP3.LUT P1, PT, PT, PT, PT, 0x80, 0x8 ;  /* 0x000000000008781c */ /* 0x000fd60003f2f070 */
[----:B------:R-:W-:Y:S01]  /*2770*/  UIADD3 UR47, UPT, UPT, UR27, UR5, URZ ;  /* 0x000000051b2f7290 */ /* 0x000fe2000fffe0ff */
[----:B--2---:R-:W-:Y:S01]  /*2780*/  R2UR UR8, R2 ;  /* 0x00000000020872ca */ /* 0x004fe200000e0000 */
[----:B------:R-:W-:-:S05]  /*2790*/  VIADD R2, R9, 0x1 ;  /* 0x0000000109027836 */ /* 0x000fca0000000000 */
[----:B------:R-:W-:-:S04]  /*27a0*/  ISETP.NE.AND P0, PT, R2, 0x2, PT ;  /* 0x000000020200780c */ /* 0x000fc80003f05270 */
[----:B------:R-:W-:Y:S02]  /*27b0*/  SEL R3, RZ, 0x1, P0 ;  /* 0x00000001ff037807 */ /* 0x000fe40000000000 */
[----:B------:R-:W-:Y:S01]  /*27c0*/  SEL R9, R2, RZ, P0 ;  /* 0x000000ff02097207 */ /* 0x000fe20000000000 */
[----:B------:R-:W-:Y:S01]  /*27d0*/  UIADD3 UR46, UPT, UPT, UR37, UR8, URZ ;  /* 0x00000008252e7290 */ /* 0x000fe2000fffe0ff */
[----:B------:R-:W-:Y:S01]  /*27e0*/  LOP3.LUT R12, R12, R3, RZ, 0x3c, !PT ;  /* 0x000000030c0c7212 */ /* 0x000fe200078e3cff */
[----:B------:R-:W-:Y:S10]  /*27f0*/  BRA.U UP1, `(.L_x_43) ;  /* 0xfffffff101387547 */ /* 0x000ff4000b83ffff */
[----:B------:R-:W-:Y:S01]  /*2800*/  UIADD3 UR7, UPT, UPT, UR7, 0x50, URZ ;  /* 0x0000005007077890 */ /* 0x000fe2000fffe0ff */
[----:B------:R-:W-:-:S03]  /*2810*/  SHF.L.U32 R2, R0, 0x1f, RZ ;  /* 0x0000001f00027819 */ /* 0x000fc600000006ff */
[----:B------:R-:W-:-:S09]  /*2820*/  ULEA UR4, UR6, UR7, 0x3 ;  /* 0x0000000706047291 */ /* 0x000fd2000f8e18ff */
[----:B------:R-:W1:Y:S02]  /*2830*/  SYNCS.PHASECHK.TRANS64.TRYWAIT P0, [UR4], R2 ;  /* 0x00000002ff0075a7 */ /* 0x000e640008001104 */
[----:B-1----:R-:W-:Y:S05]  /*2840*/  @!P0 BRA `(.L_x_44) ;  /* 0x0000008000508947 */ /* 0x002fea0003800000 */
.L_x_123:
[----:B------:R-:W-:-:S04]  /*2850*/  UIADD3 UR4, UPT, UPT, UR6, 0x1, URZ ;  /* 0x0000000106047890 */ /* 0x000fc8000fffe0ff */
[----:B------:R-:W-:-:S04]  /*2860*/  UISETP.NE.AND UP0, UPT, UR4, 0xa, UPT ;  /* 0x0000000a0400788c */ /* 0x000fc8000bf05270 */
[----:B------:R-:W-:Y:S02]  /*2870*/  USEL UR6, URZ, 0x1, UP0 ;  /* 0x00000001ff067887 */ /* 0x000fe40008000000 */
[----:B------:R-:W-:-:S04]  /*2880*/  USEL UR4, UR4, URZ, UP0 ;  /* 0x000000ff04047287 */ /* 0x000fc80008000000 */
[----:B------:R-:W-:Y:S01]  /*2890*/  ULEA UR5, UR4, UR7, 0x3 ;  /* 0x0000000704057291 */ /* 0x000fe2000f8e18ff */
[----:B------:R-:W-:-:S04]  /*28a0*/  LOP3.LUT R0, R0, UR6, RZ, 0x3c, !PT ;  /* 0x0000000600007c12 */ /* 0x000fc8000f8e3cff */
[----:B-1----:R-:W-:-:S04]  /*28b0*/  SHF.L.U32 R2, R0, 0x1f, RZ ;  /* 0x0000001f00027819 */ /* 0x002fc800000006ff */
[----:B------:R-:W1:Y:S02]  /*28c0*/  SYNCS.PHASECHK.TRANS64.TRYWAIT P0, [UR5], R2 ;  /* 0x00000002ff0075a7 */ /* 0x000e640008001105 */
[----:B-1----:R-:W-:Y:S05]  /*28d0*/  @!P0 BRA `(.L_x_45) ;  /* 0x0000008000448947 */ /* 0x002fea0003800000 */
.L_x_125:
        /* <DEDUP_REMOVED lines=9> */
.L_x_127:
        /* <DEDUP_REMOVED lines=9> */
.L_x_129:
        /* <DEDUP_REMOVED lines=9> */
.L_x_131:
        /* <DEDUP_REMOVED lines=9> */
.L_x_133:
        /* <DEDUP_REMOVED lines=9> */
.L_x_135:
        /* <DEDUP_REMOVED lines=9> */
.L_x_137:
        /* <DEDUP_REMOVED lines=9> */
.L_x_139:
[----:B------:R-:W-:-:S04]  /*2cd0*/  UIADD3 UR4, UPT, UPT, UR4, 0x1, URZ ;  /* 0x0000000104047890 */ /* 0x000fc8000fffe0ff */
[----:B------:R-:W-:-:S04]  /*2ce0*/  UISETP.NE.AND UP0, UPT, UR4, 0xa, UPT ;  /* 0x0000000a0400788c */ /* 0x000fc8000bf05270 */
[----:B------:R-:W-:Y:S02]  /*2cf0*/  USEL UR5, URZ, 0x1, UP0 ;  /* 0x00000001ff057887 */ /* 0x000fe40008000000 */
[----:B------:R-:W-:-:S04]  /*2d00*/  USEL UR4, UR4, URZ, UP0 ;  /* 0x000000ff04047287 */ /* 0x000fc80008000000 */
[----:B------:R-:W-:Y:S01]  /*2d10*/  ULEA UR4, UR4, UR7, 0x3 ;  /* 0x0000000704047291 */ /* 0x000fe2000f8e18ff */
[----:B-1----:R-:W-:-:S04]  /*2d20*/  LOP3.LUT R2, R0, UR5, RZ, 0x3c, !PT ;  /* 0x0000000500027c12 */ /* 0x002fc8000f8e3cff */
[----:B------:R-:W-:Y:S01]  /*2d30*/  SHF.L.U32 R2, R2, 0x1f, RZ ;  /* 0x0000001f02027819 */ /* 0x000fe200000006ff */
[----:B------:R-:W-:-:S07]  /*2d40*/  IMAD.U32 R0, RZ, RZ, UR4 ;  /* 0x00000004ff007e24 */ /* 0x000fce000f8e00ff */
.L_x_53:
[----:B-1----:R1:W2:Y:S02]  /*2d50*/  SYNCS.PHASECHK.TRANS64.TRYWAIT P0, [R0+URZ], R2 ;  /* 0x00000002000075a7 */ /* 0x0022a400080011ff */
[----:B--2---:R-:W-:Y:S05]  /*2d60*/  @!P0 NANOSLEEP.SYNCS 0x989680 ;  /* 0x009896800000895d */ /* 0x004fea0003900000 */
[----:B------:R-:W2:Y:S02]  /*2d70*/  @!P0 SYNCS.PHASECHK.TRANS64 P0, [R0+URZ], R2 ;  /* 0x00000002000085a7 */ /* 0x000ea400080010ff */
[----:B--2---:R-:W-:Y:S05]  /*2d80*/  @P0 EXIT ;  /* 0x000000000000094d */ /* 0x004fea0003800000 */
[----:B------:R-:W-:Y:S05]  /*2d90*/  BRA `(.L_x_53) ;  /* 0xfffffffc00ec7947 */ /* 0x000fea000383ffff */
.L_x_23:
[----:B------:R-:W-:-:S04]  /*2da0*/  UISETP.NE.AND UP0, UPT, UR38, URZ, UPT ;  /* 0x000000ff2600728c */ /* 0x000fc8000bf05270 */
[----:B------:R-:W-:-:S09]  /*2db0*/  UISETP.NE.OR UP0, UPT, UR14, 0x1, UP0 ;  /* 0x000000010e00788c */ /* 0x000fd20008705670 */
[----:B------:R-:W-:Y:S05]  /*2dc0*/  BRA.U UP0, `(.L_x_54) ;  /* 0x0000000500507547 */ /* 0x000fea000b800000 */
[----:B------:R-:W-:Y:S01]  /*2dd0*/  HFMA2 R9, -RZ, RZ, 0, 0 ;  /* 0x00000000ff097431 */ /* 0x000fe200000001ff */
[----:B------:R-:W-:Y:S01]  /*2de0*/  ISETP.GE.U32.AND P2, PT, R14, 0x2, PT ;  /* 0x000000020e00780c */ /* 0x000fe20003f46070 */
[----:B------:R-:W-:Y:S01]  /*2df0*/  IMAD.MOV.U32 R10, RZ, RZ, 0x1 ;  /* 0x00000001ff0a7424 */ /* 0x000fe200078e00ff */
[----:B--2---:R-:W-:Y:S01]  /*2e00*/  MOV R4, RZ ;  /* 0x000000ff00047202 */ /* 0x004fe20000000f00 */
[----:B------:R-:W-:Y:S01]  /*2e10*/  IMAD.MOV.U32 R12, RZ, RZ, RZ ;  /* 0x000000ffff0c7224 */ /* 0x000fe200078e00ff */
[----:B------:R-:W-:Y:S01]  /*2e20*/  UMOV UR6, 0x400 ;  /* 0x0000040000067882 */ /* 0x000fe20000000000 */
[----:B------:R-:W-:Y:S01]  /*2e30*/  IMAD.MOV.U32 R11, RZ, RZ, RZ ;  /* 0x000000ffff0b7224 */ /* 0x000fe200078e00ff */
[----:B------:R-:W-:Y:S01]  /*2e40*/  ULEA UR6, UR38, UR6, 0x18 ;  /* 0x0000000626067291 */ /* 0x000fe2000f8ec0ff */
[----:B------:R-:W-:-:S11]  /*2e50*/  UMOV UR5, URZ ;  /* 0x000000ff00057c82 */ /* 0x000fd60008000000 */
.L_x_58:
[----:B------:R-:W-:Y:S02]  /*2e60*/  LEA R0, R4, UR6, 0x3 ;  /* 0x0000000604007c11 */ /* 0x000fe4000f8e18ff */
[----:B------:R-:W-:-:S03]  /*2e70*/  SHF.L.U32 R2, R11, 0x1f, RZ ;  /* 0x0000001f0b027819 */ /* 0x000fc600000006ff */
[----:B------:R-:W-:Y:S01]  /*2e80*/  VIADD R3, R0, 0x130 ;  /* 0x0000013000037836 */ /* 0x000fe20000000000 */
[----:B------:R-:W2:Y:S02]  /*2e90*/  SYNCS.PHASECHK.TRANS64.TRYWAIT P0, [R0+URZ+0x120], R2 ;  /* 0x00012002000075a7 */ /* 0x000ea400080011ff */
[----:B--2---:R-:W-:Y:S05]  /*2ea0*/  @!P0 BRA `(.L_x_55) ;  /* 0x0000007c00908947 */ /* 0x004fea0003800000 */
.L_x_140:
[----:B------:R-:W-:Y:S01]  /*2eb0*/  ULEA UR4, UR5, UR6, 0x3 ;  /* 0x0000000605047291 */ /* 0x000fe2000f8e18ff */
[----:B--2---:R-:W-:Y:S01]  /*2ec0*/  PRMT R0, RZ, 0x654, R3 ;  /* 0x00000654ff007816 */ /* 0x004fe20000000003 */
[----:B------:R-:W-:Y:S01]  /*2ed0*/  @!P2 IMAD.MOV.U32 R5, RZ, RZ, 0x10 ;  /* 0x00000010ff05a424 */ /* 0x000fe200078e00ff */
[----:B------:R-:W-:Y:S01]  /*2ee0*/  SHF.L.U32 R2, R10, 0x1f, RZ ;  /* 0x0000001f0a027819 */ /* 0x000fe200000006ff */
[----:B------:R-:W-:Y:S01]  /*2ef0*/  UIADD3 UR7, UPT, UPT, UR4, 0xc0, URZ ;  /* 0x000000c004077890 */ /* 0x000fe2000fffe0ff */
[----:B------:R2:W-:Y:S04]  /*2f00*/  SYNCS.ARRIVE.TRANS64.RED.A1T0 RZ, [R0+URZ], RZ ;  /* 0x000000ff00ff79a7 */ /* 0x0005e800081004ff */
[----:B------:R-:W3:Y:S01]  /*2f10*/  SYNCS.PHASECHK.TRANS64.TRYWAIT P0, [UR4+0xd0], R2 ;  /* 0x0000d002ff0075a7 */ /* 0x000ee20008001104 */
[----:B--2---:R-:W-:-:S05]  /*2f20*/  IMAD.U32 R0, RZ, RZ, UR7 ;  /* 0x00000007ff007e24 */ /* 0x004fca000f8e00ff */
[----:B------:R-:W-:Y:S01]  /*2f30*/  PRMT R0, R14, 0x654, R0 ;  /* 0x000006540e007816 */ /* 0x000fe20000000000 */
[----:B---3--:R-:W-:Y:S06]  /*2f40*/  @!P0 BRA `(.L_x_56) ;  /* 0x0000007c007c8947 */ /* 0x008fec0003800000 */
.L_x_142:
[----:B------:R-:W-:Y:S01]  /*2f50*/  ULEA UR8, UR5, UR6, 0x4 ;  /* 0x0000000605087291 */ /* 0x000fe2000f8e20ff */
[----:B------:R-:W-:Y:S01]  /*2f60*/  SEL R13, R0, R13, !P2 ;  /* 0x0000000d000d7207 */ /* 0x000fe20005000000 */
[----:B------:R-:W-:Y:S01]  /*2f70*/  UIADD3 UR9, UPT, UPT, UR4, 0xc0, URZ ;  /* 0x000000c004097890 */ /* 0x000fe2000fffe0ff */
[----:B------:R-:W-:Y:S01]  /*2f80*/  LEA R0, R9, UR6, 0x3 ;  /* 0x0000000609007c11 */ /* 0x000fe2000f8e18ff */
[----:B------:R-:W-:Y:S01]  /*2f90*/  UIADD3 UR8, UPT, UPT, UR8, 0x150, URZ ;  /* 0x0000015008087890 */ /* 0x000fe2000fffe0ff */
[----:B--2---:R-:W-:Y:S01]  /*2fa0*/  SHF.L.U32 R2, R12, 0x1f, RZ ;  /* 0x0000001f0c027819 */ /* 0x004fe200000006ff */
[----:B------:R2:W-:Y:S01]  /*2fb0*/  @!P2 SYNCS.ARRIVE.TRANS64.RED RZ, [R13+URZ], R5 ;  /* 0x000000050dffa9a7 */ /* 0x0005e200080004ff */
[----:B------:R-:W-:Y:S01]  /*2fc0*/  UIADD3 UR4, UPT, UPT, UR5, 0x1, URZ ;  /* 0x0000000105047890 */ /* 0x000fe2000fffe0ff */
[----:B------:R-:W-:-:S03]  /*2fd0*/  VIADD R8, R4, 0x1 ;  /* 0x0000000104087836 */ /* 0x000fc60000000000 */
[----:B------:R-:W-:Y:S02]  /*2fe0*/  UISETP.NE.AND UP0, UPT, UR4, 0x2, UPT ;  /* 0x000000020400788c */ /* 0x000fe4000bf05270 */
[----:B------:R-:W-:Y:S06]  /*2ff0*/  UGETNEXTWORKID.BROADCAST [UR8], [UR9] ;  /* 0x00000000080073ca */ /* 0x000fec0008000100 */
[----:B------:R-:W-:Y:S01]  /*3000*/  USEL UR7, URZ, 0x1, UP0 ;  /* 0x00000001ff077887 */ /* 0x000fe20008000000 */
[----:B------:R-:W-:Y:S01]  /*3010*/  ISETP.NE.AND P0, PT, R8, 0x2, PT ;  /* 0x000000020800780c */ /* 0x000fe20003f05270 */
[----:B------:R-:W-:Y:S01]  /*3020*/  USEL UR5, UR4, URZ, UP0 ;  /* 0x000000ff04057287 */ /* 0x000fe20008000000 */
[----:B------:R-:W3:Y:S03]  /*3030*/  SYNCS.PHASECHK.TRANS64.TRYWAIT P1, [R0+URZ+0xc0], R2 ;  /* 0x0000c002000075a7 */ /* 0x000ee600080211ff */
[----:B------:R-:W-:Y:S01]  /*3040*/  LOP3.LUT R10, R10, UR7, RZ, 0x3c, !PT ;  /* 0x000000070a0a7c12 */ /* 0x000fe2000f8e3cff */
[----:B--23--:R-:W-:Y:S07]  /*3050*/  @!P1 BRA `(.L_x_57) ;  /* 0x0000007c00509947 */ /* 0x00cfee0003800000 */
.L_x_143:
[----:B--2---:R-:W-:Y:S01]  /*3060*/  LEA R2, R9, UR6, 0x4 ;  /* 0x0000000609027c11 */ /* 0x004fe2000f8e20ff */
[----:B------:R-:W-:-:S04]  /*3070*/  VIADD R0, R0, 0xd0 ;  /* 0x000000d000007836 */ /* 0x000fc80000000000 */
[----:B------:R2:W3:Y:S01]  /*3080*/  LDS.128 R4, [R2+0x150] ;  /* 0x0001500002047984 */ /* 0x0004e20000000c00 */
[----:B------:R-:W-:Y:S01]  /*3090*/  PRMT R0, RZ, 0x654, R0 ;  /* 0x00000654ff007816 */ /* 0x000fe20000000000 */
[----:B------:R-:W-:Y:S01]  /*30a0*/  @!PT LDS RZ, [RZ] ;  /* 0x00000000fffff984 */ /* 0x000fe20000000800 */
[----:B------:R-:W-:Y:S01]  /*30b0*/  @!PT LDS RZ, [RZ] ;  /* 0x00000000fffff984 */ /* 0x000fe20000000800 */
[----:B------:R-:W-:Y:S01]  /*30c0*/  @!PT LDS RZ, [RZ] ;  /* 0x00000000fffff984 */ /* 0x000fe20000000800 */
[----:B------:R-:W-:Y:S01]  /*30d0*/  @!PT LDS RZ, [RZ] ;  /* 0x00000000fffff984 */ /* 0x000fe20000000800 */
[----:B------:R4:W-:Y:S06]  /*30e0*/  MEMBAR.ALL.CTA ;  /* 0x0000000000007992 */ /* 0x0009ec0000008000 */
[----:B----4-:R-:W4:Y:S01]  /*30f0*/  FENCE.VIEW.ASYNC.S ;  /* 0x00000000000073c6 */ /* 0x010f220000000000 */
[----:B--2---:R-:W-:-:S04]  /*3100*/  SEL R2, RZ, 0x1, P0 ;  /* 0x00000001ff027807 */ /* 0x004fc80000000000 */
[----:B------:R-:W-:Y:S01]  /*3110*/  LOP3.LUT R11, R11, R2, RZ, 0x3c, !PT ;  /* 0x000000020b0b7212 */ /* 0x000fe200078e3cff */
[----:B----4-:R2:W-:Y:S01]  /*3120*/  SYNCS.ARRIVE.TRANS64.RED.A1T0 RZ, [R0+URZ], RZ ;  /* 0x000000ff00ff79a7 */ /* 0x0105e200081004ff */
[----:B---3--:R-:W-:Y:S02]  /*3130*/  LOP3.LUT P3, RZ, R6, 0x1, RZ, 0xc0, !PT ;  /* 0x0000000106ff7812 */ /* 0x008fe4000786c0ff */
[----:B------:R-:W-:Y:S01]  /*3140*/  SEL R4, R8, RZ, P0 ;  /* 0x000000ff08047207 */ /* 0x000fe20000000000 */
[----:B--2---:R-:W-:-:S05]  /*3150*/  VIADD R0, R9, 0x1 ;  /* 0x0000000109007836 */ /* 0x004fca0000000000 */
[----:B------:R-:W-:-:S04]  /*3160*/  ISETP.NE.AND P1, PT, R0, 0x2, PT ;  /* 0x000000020000780c */ /* 0x000fc80003f25270 */
[----:B------:R-:W-:Y:S02]  /*3170*/  SEL R3, RZ, 0x1, P1 ;  /* 0x00000001ff037807 */ /* 0x000fe40000800000 */
[----:B------:R-:W-:Y:S02]  /*3180*/  SEL R9, R0, RZ, P1 ;  /* 0x000000ff00097207 */ /* 0x000fe40000800000 */
[----:B------:R-:W-:Y:S01]  /*3190*/  LOP3.LUT R12, R12, R3, RZ, 0x3c, !PT ;  /* 0x000000030c0c7212 */ /* 0x000fe200078e3cff */
[----:B------:R-:W-:Y:S06]  /*31a0*/  @P3 BRA `(.L_x_58) ;  /* 0xfffffffc002c3947 */ /* 0x000fec000383ffff */
[----:B------:R-:W-:Y:S01]  /*31b0*/  ULEA UR4, UR5, UR6, 0x3 ;  /* 0x0000000605047291 */ /* 0x000fe2000f8e18ff */
[----:B------:R-:W-:-:S08]  /*31c0*/  SHF.L.U32 R0, R10, 0x1f, RZ ;  /* 0x0000001f0a007819 */ /* 0x000fd000000006ff */
[----:B------:R-:W2:Y:S02]  /*31d0*/  SYNCS.PHASECHK.TRANS64 P0, [UR4+0xd0], R0 ;  /* 0x0000d000ff0075a7 */ /* 0x000ea40008001004 */
[----:B--2---:R-:W-:Y:S05]  /*31e0*/  @P0 BRA `(.L_x_59) ;  /* 0x0000000000080947 */ /* 0x004fea0003800000 */
[----:B------:R-:W2:Y:S02]  /*31f0*/  SYNCS.PHASECHK.TRANS64.TRYWAIT P0, [UR4+0xd0], R0 ;  /* 0x0000d000ff0075a7 */ /* 0x000ea40008001104 */
[----:B--2---:R-:W-:Y:S05]  /*3200*/  @!P0 BRA `(.L_x_60) ;  /* 0x0000007800f88947 */ /* 0x004fea0003800000 */
.L_x_59:
[----:B------:R-:W-:-:S04]  /*3210*/  UIADD3 UR7, UPT, UPT, UR5, 0x1, URZ ;  /* 0x0000000105077890 */ /* 0x000fc8000fffe0ff */
[----:B------:R-:W-:-:S04]  /*3220*/  UISETP.NE.AND UP0, UPT, UR7, 0x2, UPT ;  /* 0x000000020700788c */ /* 0x000fc8000bf05270 */
[----:B------:R-:W-:Y:S02]  /*3230*/  USEL UR8, URZ, 0x1, UP0 ;  /* 0x00000001ff087887 */ /* 0x000fe40008000000 */
[----:B------:R-:W-:-:S04]  /*3240*/  USEL UR7, UR7, URZ, UP0 ;  /* 0x000000ff07077287 */ /* 0x000fc80008000000 */
[----:B------:R-:W-:Y:S01]  /*3250*/  ULEA UR7, UR7, UR6, 0x3 ;  /* 0x0000000607077291 */ /* 0x000fe2000f8e18ff */
[----:B--2---:R-:W-:-:S04]  /*3260*/  LOP3.LUT R2, R10, UR8, RZ, 0x3c, !PT ;  /* 0x000000080a027c12 */ /* 0x004fc8000f8e3cff */
[----:B------:R-:W-:-:S04]  /*3270*/  SHF.L.U32 R0, R2, 0x1f, RZ ;  /* 0x0000001f02007819 */ /* 0x000fc800000006ff */
[----:B------:R-:W2:Y:S02]  /*3280*/  SYNCS.PHASECHK.TRANS64 P0, [UR7+0xd0], R0 ;  /* 0x0000d000ff0075a7 */ /* 0x000ea40008001007 */
[----:B-12---:R-:W-:Y:S05]  /*3290*/  @P0 EXIT ;  /* 0x000000000000094d */ /* 0x006fea0003800000 */
[----:B------:R-:W-:Y:S02]  /*32a0*/  SHF.L.U32 R2, R2, 0x1f, RZ ;  /* 0x0000001f02027819 */ /* 0x000fe400000006ff */
[----:B------:R-:W-:-:S07]  /*32b0*/  MOV R0, UR7 ;  /* 0x0000000700007c02 */ /* 0x000fce0008000f00 */
.L_x_61:
[----:B-1----:R1:W2:Y:S02]  /*32c0*/  SYNCS.PHASECHK.TRANS64.TRYWAIT P0, [R0+URZ+0xd0], R2 ;  /* 0x0000d002000075a7 */ /* 0x0022a400080011ff */
[----:B--2---:R-:W-:Y:S05]  /*32d0*/  @!P0 NANOSLEEP.SYNCS 0x989680 ;  /* 0x009896800000895d */ /* 0x004fea0003900000 */
[----:B------:R-:W2:Y:S02]  /*32e0*/  @!P0 SYNCS.PHASECHK.TRANS64 P0, [R0+URZ+0xd0], R2 ;  /* 0x0000d002000085a7 */ /* 0x000ea400080010ff */
[----:B--2---:R-:W-:Y:S05]  /*32f0*/  @P0 EXIT ;  /* 0x000000000000094d */ /* 0x004fea0003800000 */
[----:B------:R-:W-:Y:S05]  /*3300*/  BRA `(.L_x_61) ;  /* 0xfffffffc00ec7947 */ /* 0x000fea000383ffff */
.L_x_54:
[----:B------:R-:W-:Y:S05]  /*3310*/  BRA.U UP5, `(.L_x_62) ;  /* 0x0000000d059c7547 */ /* 0x000fea000b800000 */
[----:B------:R-:W-:Y:S01]  /*3320*/  UMOV UR4, 0x40 ;  /* 0x0000004000047882 */ /* 0x000fe20000000000 */
[----:B------:R-:W-:Y:S01]  /*3330*/  NOP ;  /* 0x0000000000007918 */ /* 0x000fe20000000000 */
[----:B------:R-:W-:Y:S01]  /*3340*/  ULEA UR5, UR38, UR4, 0x18 ;  /* 0x0000000426057291 */ /* 0x000fe2000f8ec0ff */
[----:B------:R-:W-:Y:S02]  /*3350*/  UMOV UR6, 0x400 ;  /* 0x0000040000067882 */ /* 0x000fe40000000000 */
[----:B------:R-:W-:-:S06]  /*3360*/  ULEA UR6, UR38, UR6, 0x18 ;  /* 0x0000000626067291 */ /* 0x000fcc000f8ec0ff */
[----:B------:R-:W3:Y:S02]  /*3370*/  LDS.U8 R0, [UR5+0x1c] ;  /* 0x00001c05ff007984 */ /* 0x000ee40008000000 */
[----:B---3--:R-:W-:-:S13]  /*3380*/  ISETP.NE.AND P0, PT, R0, RZ, PT ;  /* 0x000000ff0000720c */ /* 0x008fda0003f05270 */
[----:B------:R-:W-:Y:S05]  /*3390*/  @P0 BRA `(.L_x_63) ;  /* 0x0000000000580947 */ /* 0x000fea0003800000 */
[----:B------:R-:W-:-:S13]  /*33a0*/  ELECT P0, URZ, PT ;  /* 0x0000000000ff782f */ /* 0x000fda0003800000 */
[----:B------:R-:W-:Y:S05]  /*33b0*/  @!P0 BRA `(.L_x_64) ;  /* 0x0000000000608947 */ /* 0x000fea0003800000 */
[----:B------:R-:W-:Y:S01]  /*33c0*/  UMOV UR4, 0x10 ;  /* 0x0000001000047882 */ /* 0x000fe20000000000 */
[----:B------:R-:W-:Y:S01]  /*33d0*/  HFMA2 R2, -RZ, RZ, 0, 5.9604644775390625e-08 ;  /* 0x00000001ff027431 */ /* 0x000fe200000001ff */
[----:B--2---:R-:W-:-:S03]  /*33e0*/  MOV R4, 0xffff ;  /* 0x0000ffff00047802 */ /* 0x004fc60000000f00 */
[----:B------:R-:W-:Y:S04]  /*33f0*/  DEPBAR.LE SB2, 0x36 ;  /* 0x0000ad800000791a */ /* 0x000fe80000000000 */
[----:B------:R-:W2:Y:S02]  /*3400*/  UTCATOMSWS.FIND_AND_SET.ALIGN UP0, UR4, UR4 ;  /* 0x00000004000475e3 */ /* 0x000ea40008000800 */
[----:B--2---:R-:W-:Y:S01]  /*3410*/  MOV R0, UR4 ;  /* 0x0000000400007c02 */ /* 0x004fe20008000f00 */
[----:B------:R-:W-:Y:S06]  /*3420*/  BRA.U UP0, `(.L_x_65) ;  /* 0x0000000100187547 */ /* 0x000fec000b800000 */
.L_x_66:
[----:B------:R-:W-:Y:S05]  /*3430*/  NANOSLEEP 0x64 ;  /* 0x000000640000795d */ /* 0x000fea0003800000 */
[----:B------:R-:W-:-:S05]  /*3440*/  UMOV UR4, 0x10 ;  /* 0x0000001000047882 */ /* 0x000fca0000000000 */
[----:B------:R-:W-:Y:S04]  /*3450*/  DEPBAR.LE SB2, 0x36 ;  /* 0x0000ad800000791a */ /* 0x000fe80000000000 */
[----:B------:R-:W2:Y:S02]  /*3460*/  UTCATOMSWS.FIND_AND_SET.ALIGN UP0, UR4, UR4 ;  /* 0x00000004000475e3 */ /* 0x000ea40008000800 */
[----:B--2---:R-:W-:Y:S01]  /*3470*/  MOV R0, UR4 ;  /* 0x0000000400007c02 */ /* 0x004fe20008000f00 */
[----:B------:R-:W-:Y:S05]  /*3480*/  BRA.U !UP0, `(.L_x_66) ;  /* 0xfffffffd08e87547 */ /* 0x000fea000b83ffff */
.L_x_65:
[-C--:B------:R-:W-:Y:S02]  /*3490*/  SHF.L.U32 R4, R4, R0.reuse, RZ ;  /* 0x0000000004047219 */ /* 0x080fe400000006ff */
[----:B------:R-:W-:Y:S01]  /*34a0*/  SHF.L.U32 R2, R2, R0, RZ ;  /* 0x0000000002027219 */ /* 0x000fe200000006ff */
[----:B------:R-:W-:Y:S02]  /*34b0*/  IMAD.SHL.U32 R0, R0, 0x20, RZ ;  /* 0x0000002000007824 */ /* 0x000fe400078e00ff */
[----:B------:R3:W-:Y:S04]  /*34c0*/  ATOMS.OR RZ, [UR5+0x14], R4 ;  /* 0x00001404ffff798c */ /* 0x0007e8000b000005 */
[----:B------:R3:W-:Y:S04]  /*34d0*/  ATOMS.OR RZ, [UR5+0x18], R2 ;  /* 0x00001802ffff798c */ /* 0x0007e8000b000005 */
[----:B------:R3:W-:Y:S01]  /*34e0*/  STS [UR6+0x170], R0 ;  /* 0x00017000ff007988 */ /* 0x0007e20008000806 */
[----:B------:R-:W-:Y:S05]  /*34f0*/  BRA `(.L_x_64) ;  /* 0x0000000000107947 */ /* 0x000fea0003800000 */
.L_x_63:
[----:B------:R-:W-:Y:S02]  /*3500*/  MOV R0, 0xffffffff ;  /* 0xffffffff00007802 */ /* 0x000fe40000000f00 */
[----:B--2---:R-:W-:-:S03]  /*3510*/  MOV R4, 0x3540 ;  /* 0x0000354000047802 */ /* 0x004fc60000000f00 */
[----:B------:R2:W-:Y:S04]  /*3520*/  STS [UR6+0x170], R0 ;  /* 0x00017000ff007988 */ /* 0x0005e80008000806 */
[----:B-12---:R-:W-:Y:S05]  /*3530*/  CALL.REL.NOINC `($__internal_1_$__cuda_sm10x_tcgen05_guardrail_trap_phase_invalid_during_alloc) ;  /* 0x0000007c00807944 */ /* 0x006fea0003c00000 */
.L_x_64:
[----:B------:R-:W-:Y:S05]  /*3540*/  WARPSYNC.ALL ;  /* 0x0000000000007948 */ /* 0x000fea0003800000 */
[----:B------:R-:W4:Y:S01]  /*3550*/  S2UR UR4, SR_CgaCtaId ;  /* 0x00000000000479c3 */ /* 0x000f220000008800 */
[----:B------:R-:W-:Y:S01]  /*3560*/  UMOV UR18, 0x400 ;  /* 0x0000040000127882 */ /* 0x000fe20000000000 */
[----:B------:R-:W-:-:S06]  /*3570*/  NOP ;  /* 0x0000000000007918 */ /* 0x000fcc0000000000 */
[----:B------:R-:W-:Y:S06]  /*3580*/  BAR.ARV 0x6, 0xa0 ;  /* 0x0182800000007b1d */ /* 0x000fec0000002000 */
[----:B------:R-:W5:Y:S01]  /*3590*/  LDCU UR5, c[0x0][0x38c] ;  /* 0x00007180ff0577ac */ /* 0x000f620008000800 */
[----:B---3--:R-:W-:Y:S01]  /*35a0*/  LOP3.LUT R0, R3, 0xffff, RZ, 0xc0, !PT ;  /* 0x0000ffff03007812 */ /* 0x008fe200078ec0ff */
[----:B------:R-:W-:Y:S02]  /*35b0*/  HFMA2 R12, -RZ, RZ, 0, 0 ;  /* 0x00000000ff0c7431 */ /* 0x000fe400000001ff */
[----:B------:R-:W-:Y:S01]  /*35c0*/  IMAD.MOV.U32 R7, RZ, RZ, 0x1 ;  /* 0x00000001ff077424 */ /* 0x000fe200078e00ff */
[----:B------:R-:W3:Y:S01]  /*35d0*/  LDCU UR8, c[0x0][0x38c] ;  /* 0x00007180ff0877ac */ /* 0x000ee20008000800 */
[----:B------:R-:W-:Y:S01]  /*35e0*/  R2UR UR20, R0 ;  /* 0x00000000001472ca */ /* 0x000fe200000e0000 */
[----:B------:R-:W-:Y:S01]  /*35f0*/  IMAD.MOV.U32 R0, RZ, RZ, RZ ;  /* 0x000000ffff007224 */ /* 0x000fe200078e00ff */
[----:B------:R-:W-:Y:S01]  /*3600*/  UMOV UR22, URZ ;  /* 0x000000ff00167c82 */ /* 0x000fe20008000000 */
[----:B------:R-:W-:Y:S01]  /*3610*/  UMOV UR14, URZ ;  /* 0x000000ff000e7c82 */ /* 0x000fe20008000000 */
[----:B----4-:R-:W-:Y:S01]  /*3620*/  ULEA UR18, UR4, UR18, 0x18 ;  /* 0x0000001204127291 */ /* 0x010fe2000f8ec0ff */
[----:B------:R-:W-:Y:S01]  /*3630*/  UMOV UR26, 0x0 ;  /* 0x00000000001a7882 */ /* 0x000fe20000000000 */
[----:B------:R-:W-:-:S02]  /*3640*/  UMOV UR27, 0x43c04a0 ;  /* 0x043c04a0001b7882 */ /* 0x000fc40000000000 */
[----:B------:R-:W-:Y:S02]  /*3650*/  UIADD3 UR6, UPT, UPT, UR18, 0x7a00, URZ ;  /* 0x00007a0012067890 */ /* 0x000fe4000fffe0ff */
[----:B------:R-:W-:Y:S02]  /*3660*/  UIADD3 UR7, UPT, UPT, UR18, 0x11a00, URZ ;  /* 0x00011a0012077890 */ /* 0x000fe4000fffe0ff */
[----:B-----5:R-:W-:Y:S01]  /*3670*/  UIADD3 UR5, UPT, UPT, UR5, 0x3f, URZ ;  /* 0x0000003f05057890 */ /* 0x020fe2000fffe0ff */
[----:B------:R-:W4:Y:S01]  /*3680*/  LDS R2, [UR18+0x170] ;  /* 0x00017012ff027984 */ /* 0x000f220008000800 */
[----:B------:R-:W-:Y:S02]  /*3690*/  USHF.R.U32.HI UR6, URZ, 0x4, UR6 ;  /* 0x00000004ff067899 */ /* 0x000fe40008011606 */
[----:B------:R-:W-:Y:S02]  /*36a0*/  USHF.R.S32.HI UR4, URZ, 0x1f, UR5 ;  /* 0x0000001fff047899 */ /* 0x000fe40008011405 */
[----:B------:R-:W-:-:S02]  /*36b0*/  ULOP3.LUT UR6, UR6, 0x3fff, URZ, 0xc0, !UPT ;  /* 0x00003fff06067892 */ /* 0x000fc4000f8ec0ff */
[----:B------:R-:W-:Y:S02]  /*36c0*/  ULEA.HI UR4, UR4, UR5, URZ, 0x6 ;  /* 0x0000000504047291 */ /* 0x000fe4000f8f30ff */
[----:B------:R-:W-:Y:S02]  /*36d0*/  USHF.R.U32.HI UR5, URZ, 0x4, UR7 ;  /* 0x00000004ff057899 */ /* 0x000fe40008011607 */
[----:B------:R-:W-:Y:S02]  /*36e0*/  USHF.R.S32.HI UR28, URZ, 0x6, UR4 ;  /* 0x00000006ff1c7899 */ /* 0x000fe40008011404 */
[----:B------:R-:W-:Y:S02]  /*36f0*/  ULOP3.LUT UR4, UR5, 0x3fff, URZ, 0xc0, !UPT ;  /* 0x00003fff05047892 */ /* 0x000fe4000f8ec0ff */
[----:B------:R-:W-:Y:S02]  /*3700*/  UISETP.LT.AND UP0, UPT, UR28, 0x1, UPT ;  /* 0x000000011c00788c */ /* 0x000fe4000bf01270 */
[----:B------:R-:W-:-:S02]  /*3710*/  ULOP3.LUT UR21, UR6, 0x10000, URZ, 0xfc, !UPT ;  /* 0x0001000006157892 */ /* 0x000fc4000f8efcff */
[----:B------:R-:W-:Y:S02]  /*3720*/  USEL UR29, UR28, 0x1, !UP0 ;  /* 0x000000011c1d7887 */ /* 0x000fe4000c000000 */
[----:B------:R-:W-:Y:S02]  /*3730*/  ULOP3.LUT UR4, UR4, 0x10000, URZ, 0xfc, !UPT ;  /* 0x0001000004047892 */ /* 0x000fe4000f8efcff */
[----:B------:R-:W-:Y:S02]  /*3740*/  UIADD3 UR29, UPT, UPT, -UR29, URZ, URZ ;  /* 0x000000ff1d1d7290 */ /* 0x000fe4000fffe1ff */
[----:B---3--:R-:W-:Y:S01]  /*3750*/  UISETP.GE.AND UP4, UPT, UR8, 0x1, UPT ;  /* 0x000000010800788c */ /* 0x008fe2000bf86270 */
[----:B------:R-:W-:Y:S01]  /*3760*/  UMOV UR24, 0x0 ;  /* 0x0000000000187882 */ /* 0x000fe20000000000 */
[----:B------:R-:W-:Y:S01]  /*3770*/  UMOV UR25, 0x43c04a0 ;  /* 0x043c04a000197882 */ /* 0x000fe20000000000 */
[----:B----4-:R-:W-:Y:S01]  /*3780*/  R2UR UR30, R2 ;  /* 0x00000000021e72ca */ /* 0x010fe200000e0000 */
[----:B------:R-:W-:-:S14]  /*3790*/  IMAD.MOV.U32 R2, RZ, RZ, RZ ;  /* 0x000000ffff027224 */ /* 0x000fdc00078e00ff */
.L_x_73:
[----:B------:R-:W-:Y:S02]  /*37a0*/  LEA R3, R2, UR18, 0x3 ;  /* 0x0000001202037c11 */ /* 0x000fe4000f8e18ff */
[----:B--2---:R-:W-:Y:S02]  /*37b0*/  SHF.L.U32 R4, R12, 0x1f, RZ ;  /* 0x0000001f0c047819 */ /* 0x004fe400000006ff */
[----:B------:R-:W-:Y:S01]  /*37c0*/  PLOP3.LUT P0, PT, PT, PT, UP4, 0x80, 0x8 ;  /* 0x000000000008781c */ /* 0x000fe20003f0f048 */
[----:B------:R-:W-:Y:S01]  /*37d0*/  VIADD R5, R3, 0xd0 ;  /* 0x000000d003057836 */ /* 0x000fe20000000000 */
[----:B------:R-:W2:Y:S02]  /*37e0*/  SYNCS.PHASECHK.TRANS64.TRYWAIT P1, [R3+URZ+0xc0], R4 ;  /* 0x0000c004030075a7 */ /* 0x000ea400080211ff */
[----:B--23--:R-:W-:Y:S09]  /*37f0*/  @!P1 BRA `(.L_x_67) ;  /* 0x0000007400949947 */ /* 0x00cff20003800000 */
.L_x_145:
[----:B------:R-:W-:Y:S01]  /*3800*/  LEA R6, R2, UR18, 0x4 ;  /* 0x0000001202067c11 */ /* 0x000fe2000f8e20ff */
[----:B------:R-:W-:Y:S01]  /*3810*/  @UP4 ULEA UR5, UR14, UR18, 0x3 ;  /* 0x000000120e054291 */ /* 0x000fe2000f8e18ff */
[----:B------:R-:W-:Y:S01]  /*3820*/  PLOP3.LUT P1, PT, PT, PT, PT, 0x80, 0x8 ;  /* 0x000000000008781c */ /* 0x000fe20003f2f070 */
[----:B------:R-:W-:Y:S01]  /*3830*/  ULEA UR23, UR22, UR18, 0x3 ;  /* 0x0000001216177291 */ /* 0x000fe2000f8e18ff */
[----:B------:R-:W-:Y:S01]  /*3840*/  PRMT R5, RZ, 0x654, R5 ;  /* 0x00000654ff057816 */ /* 0x000fe20000000005 */
[----:B------:R3:W4:Y:S01]  /*3850*/  LDS.128 R8, [R6+0x150] ;  /* 0x0001500006087984 */ /* 0x0007220000000c00 */
[----:B--2---:R-:W-:Y:S02]  /*3860*/  @P0 SHF.L.U32 R4, R0, 0x1f, RZ ;  /* 0x0000001f00040819 */ /* 0x004fe400000006ff */
[----:B------:R-:W-:Y:S01]  /*3870*/  SHF.L.U32 R3, R7, 0x1f, RZ ;  /* 0x0000001f07037819 */ /* 0x000fe200000006ff */
[----:B------:R-:W-:Y:S01]  /*3880*/  @!PT LDS RZ, [RZ] ;  /* 0x00000000fffff984 */ /* 0x000fe20000000800 */
[----:B------:R-:W-:Y:S01]  /*3890*/  @!PT LDS RZ, [RZ] ;  /* 0x00000000fffff984 */ /* 0x000fe20000000800 */
[----:B------:R-:W-:Y:S01]  /*38a0*/  @!PT LDS RZ, [RZ] ;  /* 0x00000000fffff984 */ /* 0x000fe20000000800 */
[----:B------:R-:W-:Y:S01]  /*38b0*/  @!PT LDS RZ, [RZ] ;  /* 0x00000000fffff984 */ /* 0x000fe20000000800 */
[----:B------:R2:W-:Y:S06]  /*38c0*/  MEMBAR.ALL.CTA ;  /* 0x0000000000007992 */ /* 0x0005ec0000008000 */
[----:B--2---:R-:W2:Y:S02]  /*38d0*/  FENCE.VIEW.ASYNC.S ;  /* 0x00000000000073c6 */ /* 0x004ea40000000000 */
[----:B--2---:R3:W-:Y:S01]  /*38e0*/  SYNCS.ARRIVE.TRANS64.RED.A1T0 RZ, [R5+URZ], RZ ;  /* 0x000000ff05ff79a7 */ /* 0x0047e200081004ff */
[----:B------:R3:W2:Y:S01]  /*38f0*/  @P0 SYNCS.PHASECHK.TRANS64.TRYWAIT P1, [UR5], R4 ;  /* 0x00000004ff0005a7 */ /* 0x0006a20008021105 */
[----:B------:R-:W-:-:S04]  /*3900*/  ULEA.HI UR5, UR22, UR22, URZ, 0x1 ;  /* 0x0000001616057291 */ /* 0x000fc8000f8f08ff */
[----:B------:R-:W-:Y:S02]  /*3910*/  ULOP3.LUT UR6, UR5, 0xffe, URZ, 0xc0, !UPT ;  /* 0x00000ffe05067892 */ /* 0x000fe4000f8ec0ff */
[----:B------:R-:W-:Y:S02]  /*3920*/  USHF.R.U32.HI UR19, URZ, 0x1, UR5 ;  /* 0x00000001ff137899 */ /* 0x000fe40008011605 */
[----:B------:R-:W-:Y:S02]  /*3930*/  UIADD3 UR5, UPT, UPT, -UR6, UR22, URZ ;  /* 0x0000001606057290 */ /* 0x000fe4000fffe1ff */
[----:B------:R-:W-:-:S04]  /*3940*/  UIMAD UR19, UR19, 0xf0, UR30 ;  /* 0x000000f0131378a4 */ /* 0x000fc8000f8e021e */
[----:B------:R-:W-:Y:S01]  /*3950*/  ULEA UR19, UR5, UR19, 0x14 ;  /* 0x0000001305137291 */ /* 0x000fe2000f8ea0ff */
[----:B------:R-:W5:Y:S02]  /*3960*/  SYNCS.PHASECHK.TRANS64.TRYWAIT P0, [UR23+0x100], R3 ;  /* 0x00010003ff0075a7 */ /* 0x000f640008001117 */
[----:B--2345:R-:W-:Y:S09]  /*3970*/  @!P0 BRA `(.L_x_68) ;  /* 0x0000007400488947 */ /* 0x03cff20003800000 */
.L_x_147:
[----:B--2---:R-:W-:Y:S01]  /*3980*/  IADD3 R4, PT, PT, R2, 0x1, RZ ;  /* 0x0000000102047810 */ /* 0x004fe20007ffe0ff */
[----:B------:R-:W-:Y:S06]  /*3990*/  BRA.U !UP4, `(.L_x_69) ;  /* 0x000000010c987547 */ /* 0x000fec000b800000 */
[----:B------:R-:W-:Y:S01]  /*39a0*/  UPLOP3.LUT UP2, UPT, UPT, UPT, UPT, 0x40, 0x4 ;  /* 0x000000000004789c */ /* 0x000fe20003f4e870 */
[----:B------:R-:W-:Y:S01]  /*39b0*/  UMOV UR16, UR29 ;  /* 0x0000001d00107c82 */ /* 0x000fe20008000000 */
[----:B------:R-:W-:Y:S01]  /*39c0*/  UMOV UR15, UR28 ;  /* 0x0000001c000f7c82 */ /* 0x000fe20008000000 */
[----:B------:R-:W-:-:S08]  /*39d0*/  UMOV UR5, UR14 ;  /* 0x0000000e00057c82 */ /* 0x000fd00008000000 */
.L_x_72:
[----:B------:R-:W-:Y:S02]  /*39e0*/  UIADD3 UR16, UPT, UPT, UR16, 0x1, URZ ;  /* 0x0000000110107890 */ /* 0x000fe4000fffe0ff */
[----:B--2---:R-:W-:Y:S02]  /*39f0*/  ULEA UR7, UR5, UR18, 0x3 ;  /* 0x0000001205077291 */ /* 0x004fe4000f8e18ff */
[----:B------:R-:W-:Y:S01]  /*3a00*/  UISETP.NE.AND UP3, UPT, UR16, URZ, UPT ;  /* 0x000000ff1000728c */ /* 0x000fe2000bf65270 */
[----:B---3--:R-:W-:Y:S10]  /*3a10*/  @P1 BRA `(.L_x_70) ;  /* 0x00000000000c1947 */ /* 0x008ff40003800000 */
[----:B------:R-:W-:Y:S04]  /*3a20*/  SHF.L.U32 R2, R0, 0x1f, RZ ;  /* 0x0000001f00027819 */ /* 0x000fe800000006ff */
[----:B------:R-:W2:Y:S02]  /*3a30*/  SYNCS.PHASECHK.TRANS64.TRYWAIT P0, [UR7], R2 ;  /* 0x00000002ff0075a7 */ /* 0x000ea40008001107 */
[----:B--2---:R-:W-:Y:S05]  /*3a40*/  @!P0 BRA `(.L_x_71) ;  /* 0x00000074002c8947 */ /* 0x004fea0003800000 */
.L_x_70:
[----:B------:R-:W-:Y:S01]  /*3a50*/  UISETP.NE.AND UP0, UPT, UR15, 0x1, UPT ;  /* 0x000000010f00788c */ /* 0x000fe2000bf05270 */
[----:B------:R-:W-:Y:S01]  /*3a60*/  PLOP3.LUT P1, PT, PT, PT, PT, 0x80, 0x8 ;  /* 0x000000000008781c */ /* 0x000fe20003f2f070 */
[----:B------:R-:W-:Y:S02]  /*3a70*/  UIADD3 UR6, UPT, UPT, UR5, 0x1, URZ ;  /* 0x0000000105067890 */ /* 0x000fe4000fffe0ff */
[----:B------:R-:W-:Y:S02]  /*3a80*/  UIADD3 UR17, UPT, UPT, UR7, 0x50, URZ ;  /* 0x0000005007117890 */ /* 0x000fe4000fffe0ff */
[----:B------:R-:W-:Y:S01]  /*3a90*/  UISETP.NE.AND UP1, UPT, UR6, 0xa, UPT ;  /* 0x0000000a0600788c */ /* 0x000fe2000bf25270 */
[----:B------:R-:W-:Y:S01]  /*3aa0*/  PLOP3.LUT P0, PT, PT, PT, UP0, 0x80, 0x8 ;  /* 0x000000000008781c */ /* 0x000fe20003f0f008 */
[----:B------:R-:W-:Y:S02]  /*3ab0*/  UIADD3 UR15, UPT, UPT, UR15, -0x1, URZ ;  /* 0xffffffff0f0f7890 */ /* 0x000fe4000fffe0ff */
[----:B------:R-:W-:Y:S02]  /*3ac0*/  USEL UR8, URZ, 0x1, UP1 ;  /* 0x00000001ff087887 */ /* 0x000fe40008800000 */
[----:B------:R-:W-:Y:S01]  /*3ad0*/  USEL UR14, UR6, URZ, UP1 ;  /* 0x000000ff060e7287 */ /* 0x000fe20008800000 */
[----:B------:R-:W-:Y:S01]  /*3ae0*/  UMOV UR7, 0x80004020 ;  /* 0x8000402000077882 */ /* 0x000fe20000000000 */
[----:B------:R-:W-:Y:S02]  /*3af0*/  UMOV UR9, 0x80004020 ;  /* 0x8000402000097882 */ /* 0x000fe40000000000 */
[----:B------:R-:W-:Y:S01]  /*3b00*/  @UP0 ULEA UR6, UR14, UR18, 0x3 ;  /* 0x000000120e060291 */ /* 0x000fe2000f8e18ff */
[----:B------:R-:W-:Y:S01]  /*3b10*/  LOP3.LUT R0, R0, UR8, RZ, 0x3c, !PT ;  /* 0x0000000800007c12 */ /* 0x000fe2000f8e3cff */
[----:B------:R-:W-:Y:S01]  /*3b20*/  ULEA UR8, UR5, UR21, 0x8 ;  /* 0x0000001505087291 */ /* 0x000fe2000f8e40ff */
[----:B------:R-:W-:Y:S02]  /*3b30*/  UMOV UR13, 0x80004020 ;  /* 0x80004020000d7882 */ /* 0x000fe40000000000 */
[----:B--2---:R-:W-:Y:S01]  /*3b40*/  @P0 SHF.L.U32 R2, R0, 0x1f, RZ ;  /* 0x0000001f00020819 */ /* 0x004fe200000006ff */
[----:B------:R-:W-:Y:S01]  /*3b50*/  UIADD3 UR10, UPT, UPT, UR8, 0x2, URZ ;  /* 0x00000002080a7890 */ /* 0x000fe2000fffe0ff */
[----:B------:R-:W-:Y:S02]  /*3b60*/  UMOV UR11, 0x80004020 ;  /* 0x80004020000b7882 */ /* 0x000fe40000000000 */
[----:B------:R2:W3:Y:S01]  /*3b70*/  @P0 SYNCS.PHASECHK.TRANS64.TRYWAIT P1, [UR6], R2 ;  /* 0x00000002ff0005a7 */ /* 0x0004e20008021106 */
[----:B------:R-:W-:Y:S03]  /*3b80*/  UIMAD UR6, UR5, 0x3c0, UR4 ;  /* 0x000003c0050678a4 */ /* 0x000fe6000f8e0204 */
[----:B------:R-:W-:Y:S01]  /*3b90*/  UMOV UR5, UR14 ;  /* 0x0000000e00057c82 */ /* 0x000fe20008000000 */
[----:B------:R-:W-:Y:S05]  /*3ba0*/  UIADD3 UR12, UPT, UPT, UR6, 0x2, URZ ;  /* 0x00000002060c7890 */ /* 0x000fea000fffe0ff */
[----:B------:R2:W-:Y:S01]  /*3bb0*/  UTCIMMA gdesc[UR8], gdesc[UR6], tmem[UR19], tmem[UR26], idesc[UR27], UP2 ;  /* 0x00ff1a06080075ea */ /* 0x0005e20009000113 */
[----:B------:R-:W-:Y:S03]  /*3bc0*/  UPLOP3.LUT UP2, UPT, UPT, UPT, UPT, 0x80, 0x8 ;  /* 0x000000000008789c */ /* 0x000fe60003f4f070 */
[----:B------:R2:W-:Y:S01]  /*3bd0*/  UTCIMMA gdesc[UR10], gdesc[UR12], tmem[UR19], tmem[UR24], idesc[UR25], UPT ;  /* 0x00ff180c0a0075ea */ /* 0x0005e2000b800113 */
[----:B------:R2:W-:Y:S01]  /*3be0*/  UTCBAR.MULTICAST [UR17], URZ, UR20 ;  /* 0x000000ff110073e9 */ /* 0x0005e20008000814 */
[----:B------:R-:W-:Y:S06]  /*3bf0*/  BRA.U UP3, `(.L_x_72) ;  /* 0xfffffffd03787547 */ /* 0x000fec000b83ffff */
.L_x_69:
[----:B------:R-:W-:Y:S01]  /*3c00*/  UIADD3 UR5, UPT, UPT, UR22, 0x1, URZ ;  /* 0x0000000116057890 */ /* 0x000fe2000fffe0ff */
[----:B------:R-:W-:Y:S01]  /*3c10*/  LOP3.LUT P0, RZ, R10, 0x1, RZ, 0xc0, !PT ;  /* 0x000000010aff7812 */ /* 0x000fe2000780c0ff */
[----:B--2---:R-:W-:Y:S01]  /*3c20*/  UIADD3 UR6, UPT, UPT, UR23, 0xe0, URZ ;  /* 0x000000e017067890 */ /* 0x004fe2000fffe0ff */
[----:B---3--:R-:W-:Y:S01]  /*3c30*/  ISETP.NE.AND P1, PT, R4, 0x2, PT ;  /* 0x000000020400780c */ /* 0x008fe20003f25270 */
[----:B------:R-:W-:-:S03]  /*3c40*/  UISETP.NE.AND UP0, UPT, UR5, 0x4, UPT ;  /* 0x000000040500788c */ /* 0x000fc6000bf05270 */
[----:B------:R-:W-:Y:S01]  /*3c50*/  SEL R2, RZ, 0x1, P1 ;  /* 0x00000001ff027807 */ /* 0x000fe20000800000 */
[----:B------:R-:W-:Y:S02]  /*3c60*/  USEL UR7, URZ, 0x1, UP0 ;  /* 0x00000001ff077887 */ /* 0x000fe40008000000 */
[----:B------:R-:W-:Y:S01]  /*3c70*/  USEL UR22, UR5, URZ, UP0 ;  /* 0x000000ff05167287 */ /* 0x000fe20008000000 */
[----:B------:R3:W-:Y:S01]  /*3c80*/  UTCBAR [UR6], URZ ;  /* 0x000000ff060073e9 */ /* 0x0007e200080000ff */
[----:B------:R-:W-:Y:S02]  /*3c90*/  LOP3.LUT R12, R12, R2, RZ, 0x3c, !PT ;  /* 0x000000020c0c7212 */ /* 0x000fe400078e3cff */
[----:B------:R-:W-:Y:S02]  /*3ca0*/  LOP3.LUT R7, R7, UR7, RZ, 0x3c, !PT ;  /* 0x0000000707077c12 */ /* 0x000fe4000f8e3cff */
[----:B------:R-:W-:Y:S01]  /*3cb0*/  SEL R2, R4, RZ, P1 ;  /* 0x000000ff04027207 */ /* 0x000fe20000800000 */
[----:B------:R-:W-:Y:S06]  /*3cc0*/  @P0 BRA `(.L_x_73) ;  /* 0xfffffff800b40947 */ /* 0x000fec000383ffff */
[----:B------:R-:W2:Y:S01]  /*3cd0*/  S2UR UR8, SR_CgaCtaId ;  /* 0x00000000000879c3 */ /* 0x000ea20000008800 */
[----:B------:R-:W-:Y:S01]  /*3ce0*/  ELECT P0, URZ, PT ;  /* 0x0000000000ff782f */ /* 0x000fe20003800000 */
[----:B------:R-:W-:Y:S01]  /*3cf0*/  IMAD.MOV.U32 R2, RZ, RZ, 0x1 ;  /* 0x00000001ff027424 */ /* 0x000fe200078e00ff */
[----:B------:R-:W-:Y:S01]  /*3d00*/  UIADD3 UR18, UPT, UPT, UR18, 0x100, URZ ;  /* 0x0000010012127890 */ /* 0x000fe2000fffe0ff */
[----:B------:R-:W-:Y:S01]  /*3d10*/  SHF.L.U32 R0, R7, 0x1f, RZ ;  /* 0x0000001f07007819 */ /* 0x000fe200000006ff */
[----:B------:R-:W-:-:S03]  /*3d20*/  UMOV UR4, 0x40 ;  /* 0x0000004000047882 */ /* 0x000fc60000000000 */
[----:B------:R-:W-:Y:S01]  /*3d30*/  UVIRTCOUNT.DEALLOC.SMPOOL 0x80 ;  /* 0x000000800000784c */ /* 0x000fe20000000000 */
[----:B--2---:R-:W-:Y:S02]  /*3d40*/  ULEA UR8, UR8, UR4, 0x18 ;  /* 0x0000000408087291 */ /* 0x004fe4000f8ec0ff */
[----:B------:R-:W-:-:S07]  /*3d50*/  ULEA UR4, UR22, UR18, 0x3 ;  /* 0x0000001216047291 */ /* 0x000fce000f8e18ff */
[----:B------:R2:W-:Y:S02]  /*3d60*/  @P0 STS.U8 [UR8+0x1c], R2 ;  /* 0x00001c02ff000988 */ /* 0x0005e40008000008 */
[----:B------:R-:W4:Y:S02]  /*3d70*/  SYNCS.PHASECHK.TRANS64.TRYWAIT P0, [UR4], R0 ;  /* 0x00000000ff0075a7 */ /* 0x000f240008001104 */
[----:B--2-4-:R-:W-:Y:S05]  /*3d80*/  @!P0 BRA `(.L_x_74) ;  /* 0x0000007000748947 */ /* 0x014fea0003800000 */
.L_x_150:
[----:B------:R-:W-:-:S04]  /*3d90*/  UIADD3 UR4, UPT, UPT, UR22, 0x1, URZ ;  /* 0x0000000116047890 */ /* 0x000fc8000fffe0ff */
[----:B------:R-:W-:-:S04]  /*3da0*/  UISETP.NE.AND UP0, UPT, UR4, 0x4, UPT ;  /* 0x000000040400788c */ /* 0x000fc8000bf05270 */
[----:B---3--:R-:W-:Y:S02]  /*3db0*/  USEL UR6, URZ, 0x1, UP0 ;  /* 0x00000001ff067887 */ /* 0x008fe40008000000 */
[----:B------:R-:W-:-:S04]  /*3dc0*/  USEL UR4, UR4, URZ, UP0 ;  /* 0x000000ff04047287 */ /* 0x000fc80008000000 */
[----:B------:R-:W-:Y:S01]  /*3dd0*/  ULEA UR5, UR4, UR18, 0x3 ;  /* 0x0000001204057291 */ /* 0x000fe2000f8e18ff */
[----:B--2---:R-:W-:-:S04]  /*3de0*/  LOP3.LUT R0, R7, UR6, RZ, 0x3c, !PT ;  /* 0x0000000607007c12 */ /* 0x004fc8000f8e3cff */
[----:B------:R-:W-:-:S04]  /*3df0*/  SHF.L.U32 R2, R0, 0x1f, RZ ;  /* 0x0000001f00027819 */ /* 0x000fc800000006ff */
[----:B------:R-:W2:Y:S02]  /*3e00*/  SYNCS.PHASECHK.TRANS64.TRYWAIT P0, [UR5], R2 ;  /* 0x00000002ff0075a7 */ /* 0x000ea40008001105 */
[----:B--2---:R-:W-:Y:S05]  /*3e10*/  @!P0 BRA `(.L_x_75) ;  /* 0x0000007000688947 */ /* 0x004fea0003800000 */
.L_x_152:
[----:B------:R-:W-:-:S04]  /*3e20*/  UIADD3 UR4, UPT, UPT, UR4, 0x1, URZ ;  /* 0x0000000104047890 */ /* 0x000fc8000fffe0ff */
[----:B------:R-:W-:-:S04]  /*3e30*/  UISETP.NE.AND UP0, UPT, UR4, 0x4, UPT ;  /* 0x000000040400788c */ /* 0x000fc8000bf05270 */
[----:B------:R-:W-:Y:S02]  /*3e40*/  USEL UR6, URZ, 0x1, UP0 ;  /* 0x00000001ff067887 */ /* 0x000fe40008000000 */
[----:B------:R-:W-:-:S04]  /*3e50*/  USEL UR4, UR4, URZ, UP0 ;  /* 0x000000ff04047287 */ /* 0x000fc80008000000 */
[----:B------:R-:W-:Y:S01]  /*3e60*/  ULEA UR5, UR4, UR18, 0x3 ;  /* 0x0000001204057291 */ /* 0x000fe2000f8e18ff */
[----:B------:R-:W-:-:S04]  /*3e70*/  LOP3.LUT R0, R0, UR6, RZ, 0x3c, !PT ;  /* 0x0000000600007c12 */ /* 0x000fc8000f8e3cff */
[----:B--2---:R-:W-:-:S04]  /*3e80*/  SHF.L.U32 R2, R0, 0x1f, RZ ;  /* 0x0000001f00027819 */ /* 0x004fc800000006ff */
[----:B------:R-:W2:Y:S02]  /*3e90*/  SYNCS.PHASECHK.TRANS64.TRYWAIT P0, [UR5], R2 ;  /* 0x00000002ff0075a7 */ /* 0x000ea40008001105 */
[----:B--2---:R-:W-:Y:S05]  /*3ea0*/  @!P0 BRA `(.L_x_76) ;  /* 0x00000070005c8947 */ /* 0x004fea0003800000 */
.L_x_154:
[----:B------:R-:W-:-:S04]  /*3eb0*/  UIADD3 UR4, UPT, UPT, UR4, 0x1, URZ ;  /* 0x0000000104047890 */ /* 0x000fc8000fffe0ff */
[----:B------:R-:W-:-:S04]  /*3ec0*/  UISETP.NE.AND UP0, UPT, UR4, 0x4, UPT ;  /* 0x000000040400788c */ /* 0x000fc8000bf05270 */
[----:B------:R-:W-:Y:S02]  /*3ed0*/  USEL UR5, URZ, 0x1, UP0 ;  /* 0x00000001ff057887 */ /* 0x000fe40008000000 */
[----:B------:R-:W-:-:S04]  /*3ee0*/  USEL UR4, UR4, URZ, UP0 ;  /* 0x000000ff04047287 */ /* 0x000fc80008000000 */
[----:B------:R-:W-:Y:S01]  /*3ef0*/  ULEA UR4, UR4, UR18, 0x3 ;  /* 0x0000001204047291 */ /* 0x000fe2000f8e18ff */
[----:B------:R-:W-:-:S04]  /*3f00*/  LOP3.LUT R0, R0, UR5, RZ, 0x3c, !PT ;  /* 0x0000000500007c12 */ /* 0x000fc8000f8e3cff */
[----:B------:R-:W-:-:S04]  /*3f10*/  SHF.L.U32 R0, R0, 0x1f, RZ ;  /* 0x0000001f00007819 */ /* 0x000fc800000006ff */
[----:B------:R-:W3:Y:S02]  /*3f20*/  SYNCS.PHASECHK.TRANS64.TRYWAIT P0, [UR4], R0 ;  /* 0x00000000ff0075a7 */ /* 0x000ee40008001104 */
[----:B---3--:R-:W-:Y:S05]  /*3f30*/  @!P0 BRA `(.L_x_77) ;  /* 0x0000007000508947 */ /* 0x008fea0003800000 */
.L_x_156:
[----:B------:R-:W-:Y:S01]  /*3f40*/  NOP ;  /* 0x0000000000007918 */ /* 0x000fe20000000000 */
[----:B--2---:R-:W2:Y:S01]  /*3f50*/  LDS R0, [UR8+0x14] ;  /* 0x00001408ff007984 */ /* 0x004ea20008000800 */
[----:B------:R-:W-:Y:S01]  /*3f60*/  ULOP3.LUT UR4, UR30, 0xffff, URZ, 0xc0, !UPT ;  /* 0x0000ffff1e047892 */ /* 0x000fe2000f8ec0ff */
[----:B------:R-:W-:Y:S01]  /*3f70*/  UMOV UR5, 0xffff ;  /* 0x0000ffff00057882 */ /* 0x000fe20000000000 */
[----:B------:R-:W-:Y:S02]  /*3f80*/  UMOV UR6, 0x1 ;  /* 0x0000000100067882 */ /* 0x000fe40000000000 */
[----:B------:R-:W-:-:S04]  /*3f90*/  USHF.R.U32.HI UR4, URZ, 0x5, UR4 ;  /* 0x00000005ff047899 */ /* 0x000fc80008011604 */
[----:B------:R-:W-:Y:S02]  /*3fa0*/  USHF.L.U32 UR5, UR5, UR4, URZ ;  /* 0x0000000405057299 */ /* 0x000fe400080006ff */
[----:B------:R-:W-:-:S04]  /*3fb0*/  USHF.L.U32 UR4, UR6, UR4, URZ ;  /* 0x0000000406047299 */ /* 0x000fc800080006ff */
[----:B--2---:R-:W-:-:S04]  /*3fc0*/  LOP3.LUT R0, R0, UR5, RZ, 0xc0, !PT ;  /* 0x0000000500007c12 */ /* 0x004fc8000f8ec0ff */
[----:B------:R-:W-:-:S13]  /*3fd0*/  ISETP.NE.AND P0, PT, R0, UR5, PT ;  /* 0x0000000500007c0c */ /* 0x000fda000bf05270 */
[----:B------:R-:W-:Y:S05]  /*3fe0*/  @P0 BRA `(.L_x_78) ;  /* 0x0000000000580947 */ /* 0x000fea0003800000 */
[----:B------:R-:W2:Y:S02]  /*3ff0*/  LDS R0, [UR8+0x18] ;  /* 0x00001808ff007984 */ /* 0x000ea40008000800 */
[----:B--2---:R-:W-:-:S04]  /*4000*/  LOP3.LUT R0, R0, UR4, RZ, 0xc0, !PT ;  /* 0x0000000400007c12 */ /* 0x004fc8000f8ec0ff */
[----:B------:R-:W-:-:S13]  /*4010*/  ISETP.NE.AND P0, PT, R0, UR4, PT ;  /* 0x0000000400007c0c */ /* 0x000fda000bf05270 */
[----:B------:R-:W-:Y:S05]  /*4020*/  @P0 BRA `(.L_x_79) ;  /* 0x00000000003c0947 */ /* 0x000fea0003800000 */
[----:B------:R-:W2:Y:S01]  /*4030*/  S2R R2, SR_LANEID ;  /* 0x0000000000027919 */ /* 0x000ea20000000000 */
[----:B------:R-:W-:-:S06]  /*4040*/  ULOP3.LUT UR5, URZ, UR5, URZ, 0x33, !UPT ;  /* 0x00000005ff057292 */ /* 0x000fcc000f8e33ff */
[----:B------:R-:W-:-:S04]  /*4050*/  IMAD.U32 R0, RZ, RZ, UR5 ;  /* 0x00000005ff007e24 */ /* 0x000fc8000f8e00ff */
[----:B------:R3:W4:Y:S02]  /*4060*/  REDUX UR7, R0 ;  /* 0x00000000000773c4 */ /* 0x0007240000000000 */
[----:B------:R1:W-:Y:S01]  /*4070*/  UTCATOMSWS.AND URZ, UR5 ;  /* 0x0000000500ff79e3 */ /* 0x0003e20008000000 */
[----:B---3--:R-:W-:Y:S01]  /*4080*/  LOP3.LUT R0, RZ, UR4, RZ, 0x33, !PT ;  /* 0x00000004ff007c12 */ /* 0x008fe2000f8e33ff */
[----:B------:R-:W-:Y:S02]  /*4090*/  VOTEU.ANY UR4, UPT, PT ;  /* 0x0000000000047886 */ /* 0x000fe400038e0100 */
[----:B------:R-:W-:Y:S02]  /*40a0*/  UFLO.U32 UR4, UR4 ;  /* 0x00000004000472bd */ /* 0x000fe400080e0000 */
[----:B------:R-:W3:Y:S04]  /*40b0*/  REDUX UR6, R0 ;  /* 0x00000000000673c4 */ /* 0x000ee80000000000 */
[----:B--2---:R-:W-:-:S02]  /*40c0*/  ISETP.EQ.U32.AND P0, PT, R2, UR4, PT ;  /* 0x0000000402007c0c */ /* 0x004fc4000bf02070 */
[----:B----4-:R-:W-:-:S11]  /*40d0*/  MOV R2, UR7 ;  /* 0x0000000700027c02 */ /* 0x010fd60008000f00 */
[----:B------:R2:W-:Y:S01]  /*40e0*/  @P0 ATOMS.AND RZ, [UR8+0x14], R2 ;  /* 0x00001402ffff098c */ /* 0x0005e2000a800008 */
[----:B---3--:R-:W-:-:S05]  /*40f0*/  IMAD.U32 R0, RZ, RZ, UR6 ;  /* 0x00000006ff007e24 */ /* 0x008fca000f8e00ff */
[----:B------:R2:W-:Y:S01]  /*4100*/  @P0 ATOMS.AND RZ, [UR8+0x18], R0 ;  /* 0x00001800ffff098c */ /* 0x0005e2000a800008 */
[----:B-1----:R-:W-:Y:S05]  /*4110*/  BRA `(.L_x_80) ;  /* 0x0000000000147947 */ /* 0x002fea0003800000 */
.L_x_79:
[----:B------:R-:W-:Y:S02]  /*4120*/  MOV R2, 0x4140 ;  /* 0x0000414000027802 */ /* 0x000fe40000000f00 */
[----:B-1----:R-:W-:Y:S05]  /*4130*/  CALL.REL.NOINC `($__internal_0_$__cuda_sm10x_tcgen05_guardrail_trap_col_being_dealloced_not_returned_by_alloc) ;  /* 0x0000007000747944 */ /* 0x002fea0003c00000 */
[----:B------:R-:W-:Y:S05]  /*4140*/  BRA `(.L_x_80) ;  /* 0x0000000000087947 */ /* 0x000fea0003800000 */
.L_x_78:
[----:B------:R-:W-:Y:S02]  /*4150*/  MOV R2, 0x4170 ;  /* 0x0000417000027802 */ /* 0x000fe40000000f00 */
[----:B-1----:R-:W-:Y:S05]  /*4160*/  CALL.REL.NOINC `($__internal_2_$__cuda_sm10x_tcgen05_guardrail_trap_unallocated_columns_being_dealloced) ;  /* 0x0000007000807944 */ /* 0x002fea0003c00000 */
.L_x_80:
[----:B------:R-:W-:Y:S01]  /*4170*/  NOP ;  /* 0x0000000000007918 */ /* 0x000fe20000000000 */
[----:B------:R-:W-:Y:S05]  /*4180*/  EXIT ;  /* 0x000000000000794d */ /* 0x000fea0003800000 */
.L_x_62:
[----:B------:R-:W-:-:S09]  /*4190*/  UISETP.NE.OR UP0, UPT, UR14, 0x3, !UP3 ;  /* 0x000000030e00788c */ /* 0x000fd2000df05670 */
[----:B------:R-:W-:Y:S05]  /*41a0*/  BRA.U UP0, `(.L_x_81) ;  /* 0x00000011002c7547 */ /* 0x000fea000b800000 */
[----:B------:R-:W3:Y:S01]  /*41b0*/  LDCU.64 UR4, c[0x0][0x888] ;  /* 0x00011100ff0477ac */ /* 0x000ee20008000a00 */
[----:B------:R-:W-:Y:S02]  /*41c0*/  HFMA2 R10, -RZ, RZ, 0, 0 ;  /* 0x00000000ff0a7431 */ /* 0x000fe400000001ff */
[----:B------:R-:W-:Y:S01]  /*41d0*/  IMAD.MOV.U32 R9, RZ, RZ, 0x1 ;  /* 0x00000001ff097424 */ /* 0x000fe200078e00ff */
[----:B------:R-:W-:Y:S01]  /*41e0*/  MOV R11, 0x3c00 ;  /* 0x00003c00000b7802 */ /* 0x000fe20000000f00 */
[----:B------:R-:W4:Y:S01]  /*41f0*/  LDCU UR37, c[0x0][0x370] ;  /* 0x00006e00ff2577ac */ /* 0x000f220008000800 */
[----:B------:R-:W-:Y:S01]  /*4200*/  IMAD.MOV.U32 R8, RZ, RZ, RZ ;  /* 0x000000ffff087224 */ /* 0x000fe200078e00ff */
[----:B------:R-:W4:Y:S01]  /*4210*/  LDCU.128 UR48, c[0x0][0xb10] ;  /* 0x00016200ff3077ac */ /* 0x000f220008000c00 */
[----:B------:R-:W5:Y:S01]  /*4220*/  LDCU UR31, c[0x0][0x374] ;  /* 0x00006e80ff1f77ac */ /* 0x000f620008000800 */
[----:B------:R-:W1:Y:S01]  /*4230*/  LDCU.64 UR40, c[0x0][0x890] ;  /* 0x00011200ff2877ac */ /* 0x000e620008000a00 */
[----:B---3--:R-:W-:Y:S01]  /*4240*/  UISETP.NE.U32.AND UP0, UPT, UR4, URZ, UPT ;  /* 0x000000ff0400728c */ /* 0x008fe2000bf05070 */
[----:B------:R-:W3:Y:S01]  /*4250*/  LDCU UR21, c[0x0][0xb0c] ;  /* 0x00016180ff1577ac */ /* 0x000ee20008000800 */
[----:B------:R-:W2:Y:S01]  /*4260*/  LDCU UR44, c[0x0][0xb20] ;  /* 0x00016400ff2c77ac */ /* 0x000ea20008000800 */
[----:B------:R-:W2:Y:S01]  /*4270*/  LDCU UR4, c[0x0][0xb30] ;  /* 0x00016600ff0477ac */ /* 0x000ea20008000800 */
[----:B------:R-:W-:Y:S01]  /*4280*/  UMOV UR29, 0x400 ;  /* 0x00000400001d7882 */ /* 0x000fe20000000000 */
[----:B----4-:R-:W-:-:S02]  /*4290*/  UIMAD.WIDE.U32 UR6, UR37, UR48, URZ ;  /* 0x00000030250672a5 */ /* 0x010fc4000f8e00ff */
[----:B------:R-:W-:Y:S02]  /*42a0*/  ULEA UR29, UR38, UR29, 0x18 ;  /* 0x0000001d261d7291 */ /* 0x000fe4000f8ec0ff */
[----:B-----5:R-:W-:Y:S02]  /*42b0*/  UIMAD.WIDE.U32 UR8, UR31, UR51, URZ ;  /* 0x000000331f0872a5 */ /* 0x020fe4000f8e00ff */
[----:B------:R-:W-:Y:S02]  /*42c0*/  UISETP.NE.AND.EX UP6, UPT, UR5, URZ, UPT, UP0 ;  /* 0x000000ff0500728c */ /* 0x000fe4000bfc5300 */
[----:B------:R-:W-:Y:S02]  /*42d0*/  UIADD3 UR42, UPT, UPT, UR29, 0xa0, URZ ;  /* 0x000000a01d2a7890 */ /* 0x000fe4000fffe0ff */
[----:B------:R-:W-:Y:S02]  /*42e0*/  UISETP.NE.AND UP0, UPT, UR15, 0x1, UPT ;  /* 0x000000010f00788c */ /* 0x000fe4000bf05270 */
[----:B-1----:R-:W-:-:S02]  /*42f0*/  UISETP.NE.U32.AND UP0, UPT, UR40, URZ, UPT ;  /* 0x000000ff2800728c */ /* 0x002fc4000bf05070 */
[----:B------:R-:W-:Y:S01]  /*4300*/  UPRMT UR42, UR38, 0x654, UR42 ;  /* 0x00000654262a7896 */ /* 0x000fe2000800002a */
[----:B------:R-:W-:Y:S02]  /*4310*/  UMOV UR5, UR7 ;  /* 0x0000000700057c82 */ /* 0x000fe40008000000 */
[----:B------:R-:W-:Y:S01]  /*4320*/  UMOV UR38, UR9 ;  /* 0x0000000900267c82 */ /* 0x000fe20008000000 */
[----:B------:R-:W-:Y:S02]  /*4330*/  USEL UR43, URZ, 0x1, UP4 ;  /* 0x00000001ff2b7887 */ /* 0x000fe4000a000000 */
[----:B------:R-:W-:Y:S02]  /*4340*/  UISETP.GE.AND UP3, UPT, UR15, 0x1, UPT ;  /* 0x000000010f00788c */ /* 0x000fe4000bf66270 */
[----:B------:R-:W-:Y:S01]  /*4350*/  UISETP.NE.AND.EX UP5, UPT, UR41, URZ, UPT, UP0 ;  /* 0x000000ff2900728c */ /* 0x000fe2000bfa5300 */
[----:B------:R-:W1:Y:S01]  /*4360*/  LDCU.64 UR52, c[0x0][0x348] ;  /* 0x00006900ff3477ac */ /* 0x000e620008000a00 */
[----:B------:R-:W-:Y:S01]  /*4370*/  UPLOP3.LUT UP1, UPT, UPT, UPT, UPT, 0x40, 0x4 ;  /* 0x000000000004789c */ /* 0x000fe20003f2e870 */
[----:B------:R-:W4:Y:S01]  /*4380*/  LDCU.64 UR22, c[0x0][0xb28] ;  /* 0x00016500ff1677ac */ /* 0x000f220008000a00 */
[----:B---3--:R-:W-:-:S02]  /*4390*/  UISETP.NE.AND UP3, UPT, UR21, 0x1, UPT ;  /* 0x000000011500788c */ /* 0x008fc4000bf65270 */
[----:B------:R-:W-:Y:S02]  /*43a0*/  USHF.R.U32.HI UR39, URZ, UR49, UR5 ;  /* 0x00000031ff277299 */ /* 0x000fe40008011605 */
[----:B--2---:R-:W-:Y:S02]  /*43b0*/  USHF.R.U32.HI UR38, URZ, UR44, UR38 ;  /* 0x0000002cff267299 */ /* 0x004fe40008011626 */
[----:B------:R-:W-:Y:S02]  /*43c0*/  UISETP.NE.AND UP0, UPT, UR50, 0x1, UPT ;  /* 0x000000013200788c */ /* 0x000fe4000bf05270 */
[----:B------:R-:W-:-:S11]  /*43d0*/  UISETP.NE.AND UP4, UPT, UR4, 0x1, UPT ;  /* 0x000000010400788c */ /* 0x000fd6000bf85270 */
.L_x_89:
[----:B------:R-:W-:Y:S02]  /*43e0*/  LEA R2, R8, UR29, 0x3 ;  /* 0x0000001d08027c11 */ /* 0x000fe4000f8e18ff */
[----:B------:R-:W-:Y:S02]  /*43f0*/  SHF.L.U32 R0, R10, 0x1f, RZ ;  /* 0x0000001f0a007819 */ /* 0x000fe400000006ff */
[----:B------:R-:W-:Y:S02]  /*4400*/  LEA R4, R8, UR29, 0x4 ;  /* 0x0000001d08047c11 */ /* 0x000fe4000f8e20ff */
[----:B------:R-:W2:Y:S02]  /*4410*/  SYNCS.PHASECHK.TRANS64.TRYWAIT P0, [R2+URZ+0xc0], R0 ;  /* 0x0000c000020075a7 */ /* 0x000ea400080011ff */
[----:B--2---:R-:W-:Y:S05]  /*4420*/  @!P0 BRA `(.L_x_82) ;  /* 0x0000006c002c8947 */ /* 0x004fea0003800000 */
.L_x_157:
[----:B------:R-:W3:Y:S01]  /*4430*/  LDS.128 R4, [R4+0x150] ;  /* 0x0001500004047984 */ /* 0x000ee20000000c00 */
[----:B------:R-:W-:Y:S01]  /*4440*/  UISETP.GE.AND UP0, UPT, UR15, 0x1, UPT ;  /* 0x000000010f00788c */ /* 0x000fe2000bf06270 */
[----:B------:R-:W-:Y:S01]  /*4450*/  @!PT LDS RZ, [RZ] ;  /* 0x00000000fffff984 */ /* 0x000fe20000000800 */
[----:B------:R-:W-:Y:S01]  /*4460*/  @!PT LDS RZ, [RZ] ;  /* 0x00000000fffff984 */ /* 0x000fe20000000800 */
[----:B------:R-:W-:Y:S01]  /*4470*/  @!PT LDS RZ, [RZ] ;  /* 0x00000000fffff984 */ /* 0x000fe20000000800 */
[----:B------:R-:W-:Y:S01]  /*4480*/  @!PT LDS RZ, [RZ] ;  /* 0x00000000fffff984 */ /* 0x000fe20000000800 */
[----:B------:R5:W-:Y:S06]  /*4490*/  MEMBAR.ALL.CTA ;  /* 0x0000000000007992 */ /* 0x000bec0000008000 */
[----:B-----5:R-:W5:Y:S01]  /*44a0*/  FENCE.VIEW.ASYNC.S ;  /* 0x00000000000073c6 */ /* 0x020f620000000000 */
[----:B---3--:R-:W-:Y:S11]  /*44b0*/  LOP3.LUT P0, RZ, R6, 0x1, RZ, 0xc0, !PT ;  /* 0x0000000106ff7812 */ /* 0x008ff6000780c0ff */
[----:B------:R-:W-:Y:S02]  /*44c0*/  @!UPT UIADD3 URZ, UPT, UPT, URZ, URZ, URZ ;  /* 0x000000fffffff290 */ /* 0x000fe4000fffe0ff */
[----:B-----5:R-:W-:Y:S01]  /*44d0*/  VOTEU.ANY UP3, P0 ;  /* 0x0000000000ff7886 */ /* 0x020fe20000060100 */
[----:B------:R-:W-:Y:S11]  /*44e0*/  PLOP3.LUT P0, PT, PT, PT, UP3, 0x80, 0x8 ;  /* 0x000000000008781c */ /* 0x000ff60003f0f038 */
[----:B------:R-:W-:Y:S02]  /*44f0*/  @!UPT UIADD3 URZ, UPT, UPT, URZ, URZ, URZ ;  /* 0x000000fffffff290 */ /* 0x000fe4000fffe0ff */
[----:B--2---:R-:W-:Y:S02]  /*4500*/  @P0 SHF.R.U32.HI R0, RZ, 0x10, R5 ;  /* 0x00000010ff000819 */ /* 0x004fe40000011605 */
[----:B------:R-:W-:Y:S02]  /*4510*/  @P0 MOV R3, R4 ;  /* 0x0000000400030202 */ /* 0x000fe40000000f00 */
[----:B------:R-:W-:Y:S01]  /*4520*/  @P0 R2UR UR4, R0 ;  /* 0x00000000000402ca */ /* 0x000fe200000e0000 */
[----:B------:R-:W-:Y:S01]  /*4530*/  VIADD R0, R2, 0xd0 ;  /* 0x000000d002007836 */ /* 0x000fe20000000000 */
[----:B------:R-:W-:Y:S02]  /*4540*/  @P0 LOP3.LUT R4, R5, 0xffff, RZ, 0xc0, !PT ;  /* 0x0000ffff05040812 */ /* 0x000fe400078ec0ff */
[----:B------:R-:W-:Y:S02]  /*4550*/  @P0 R2UR UR6, R3 ;  /* 0x00000000030602ca */ /* 0x000fe400000e0000 */
[----:B------:R-:W-:Y:S02]  /*4560*/  PRMT R0, RZ, 0x654, R0 ;  /* 0x00000654ff007816 */ /* 0x000fe40000000000 */
[----:B------:R-:W-:Y:S02]  /*4570*/  @P0 R2UR UR5, R4 ;  /* 0x00000000040502ca */ /* 0x000fe400000e0000 */
[----:B------:R2:W-:Y:S03]  /*4580*/  SYNCS.ARRIVE.TRANS64.RED.A1T0 RZ, [R0+URZ], RZ ;  /* 0x000000ff00ff79a7 */ /* 0x0005e600081004ff */
[----:B------:R-:W-:Y:S04]  /*4590*/  @UP3 UMOV UR30, UR4 ;  /* 0x00000004001e3c82 */ /* 0x000fe80008000000 */
[----:B------:R-:W-:Y:S04]  /*45a0*/  @UP3 UMOV UR14, UR6 ;  /* 0x00000006000e3c82 */ /* 0x000fe80008000000 */
[----:B------:R-:W-:Y:S01]  /*45b0*/  @UP3 UMOV UR13, UR5 ;  /* 0x00000005000d3c82 */ /* 0x000fe20008000000 */
[----:B------:R-:W-:Y:S05]  /*45c0*/  BRA.U !UP0, `(.L_x_83) ;  /* 0x0000000108c07547 */ /* 0x000fea000b800000 */
[----:B------:R-:W-:Y:S02]  /*45d0*/  UIMAD.WIDE.U32 UR8, UR13, UR51, URZ ;  /* 0x000000330d0872a5 */ /* 0x000fe4000f8e00ff */
[----:B------:R-:W-:Y:S02]  /*45e0*/  UP2UR UR12, UPR, URZ, 0x4 ;  /* 0x00000004ff0c7883 */ /* 0x000fe40008000000 */
[----:B------:R-:W-:Y:S02]  /*45f0*/  UISETP.NE.AND UP2, UPT, UR50, 0x1, UPT ;  /* 0x000000013200788c */ /* 0x000fe4000bf45270 */
[----:B------:R-:W-:Y:S02]  /*4600*/  UIMAD.WIDE.U32 UR10, UR14, UR48, URZ ;  /* 0x000000300e0a72a5 */ /* 0x000fe4000f8e00ff */
[----:B------:R-:W-:Y:S02]  /*4610*/  USEL UR4, UR31, UR38, !UP2 ;  /* 0x000000261f047287 */ /* 0x000fe4000d000000 */
[----:B------:R-:W-:Y:S02]  /*4620*/  UISETP.NE.AND UP0, UPT, UR21, 0x1, UPT ;  /* 0x000000011500788c */ /* 0x000fe4000bf05270 */
[----:B------:R-:W-:Y:S02]  /*4630*/  UP2UR UR20, UPR, URZ, 0x2 ;  /* 0x00000002ff147883 */ /* 0x000fe40008000000 */
[----:B------:R-:W-:Y:S02]  /*4640*/  UISETP.NE.AND UP1, UPT, UR15, 0x1, UPT ;  /* 0x000000010f00788c */ /* 0x000fe4000bf25270 */
[----:B----4-:R-:W-:Y:S02]  /*4650*/  UIMAD.WIDE.U32 UR16, UR4, UR22, URZ ;  /* 0x00000016041072a5 */ /* 0x010fe4000f8e00ff */
[----:B------:R-:W-:Y:S01]  /*4660*/  USEL UR7, UR37, UR39, !UP0 ;  /* 0x0000002725077287 */ /* 0x000fe2000c000000 */
[----:B------:R-:W-:Y:S02]  /*4670*/  UMOV UR5, UR9 ;  /* 0x0000000900057c82 */ /* 0x000fe40008000000 */
[----:B------:R-:W-:Y:S02]  /*4680*/  USHF.R.U32.HI UR6, URZ, UR44, UR5 ;  /* 0x0000002cff067299 */ /* 0x000fe40008011605 */
[----:B------:R-:W-:Y:S02]  /*4690*/  UIMAD.WIDE.U32 UR18, UR7, UR22, URZ ;  /* 0x00000016071272a5 */ /* 0x000fe4000f8e00ff */
[----:B------:R-:W-:Y:S02]  /*46a0*/  USEL UR6, UR13, UR6, !UP2 ;  /* 0x000000060d067287 */ /* 0x000fe4000d000000 */
[----:B------:R-:W-:Y:S01]  /*46b0*/  UISETP.NE.AND UP2, UPT, UR12, URZ, UPT ;  /* 0x000000ff0c00728c */ /* 0x000fe2000bf45270 */
[----:B------:R-:W-:Y:S01]  /*46c0*/  UMOV UR5, UR11 ;  /* 0x0000000b00057c82 */ /* 0x000fe20008000000 */
[----:B------:R-:W-:Y:S02]  /*46d0*/  UIMAD.WIDE.U32 UR10, UR6, UR22, URZ ;  /* 0x00000016060a72a5 */ /* 0x000fe4000f8e00ff */
[----:B------:R-:W-:Y:S03]  /*46e0*/  USHF.R.U32.HI UR8, URZ, UR49, UR5 ;  /* 0x00000031ff087299 */ /* 0x000fe60008011605 */
[----:B------:R-:W-:Y:S02]  /*46f0*/  UMOV UR5, UR17 ;  /* 0x0000001100057c82 */ /* 0x000fe40008000000 */
[----:B------:R-:W-:Y:S03]  /*4700*/  @UP1 USHF.R.U32.HI UR4, URZ, UR23, UR5 ;  /* 0x00000017ff041299 */ /* 0x000fe60008011605 */
[----:B------:R-:W-:Y:S01]  /*4710*/  UMOV UR5, UR19 ;  /* 0x0000001300057c82 */ /* 0x000fe20008000000 */
[----:B------:R-:W-:Y:S02]  /*4720*/  UIMAD UR4, UR15, UR4, URZ ;  /* 0x000000040f0472a4 */ /* 0x000fe4000f8e02ff */
[----:B------:R-:W-:Y:S02]  /*4730*/  @UP1 USHF.R.U32.HI UR7, URZ, UR23, UR5 ;  /* 0x00000017ff071299 */ /* 0x000fe40008011605 */
[----:B------:R-:W-:Y:S02]  /*4740*/  USEL UR5, UR14, UR8, !UP0 ;  /* 0x000000080e057287 */ /* 0x000fe4000c000000 */
[----:B------:R-:W-:Y:S02]  /*4750*/  UIMAD UR8, UR15, UR7, URZ ;  /* 0x000000070f0872a4 */ /* 0x000fe4000f8e02ff */
[----:B------:R-:W-:Y:S03]  /*4760*/  UISETP.GE.AND UP0, UPT, UR6, UR4, UPT ;  /* 0x000000040600728c */ /* 0x000fe6000bf06270 */
[----:B------:R-:W-:Y:S01]  /*4770*/  UMOV UR4, UR11 ;  /* 0x0000000b00047c82 */ /* 0x000fe20008000000 */
[----:B------:R-:W-:Y:S02]  /*4780*/  UISETP.GE.OR UP0, UPT, UR5, UR8, UP0 ;  /* 0x000000080500728c */ /* 0x000fe40008706670 */
[----:B------:R-:W-:Y:S02]  /*4790*/  USHF.R.U32.HI UR4, URZ, UR23, UR4 ;  /* 0x00000017ff047299 */ /* 0x000fe40008011604 */
[----:B------:R-:W-:Y:S02]  /*47a0*/  UIMAD.WIDE.U32 UR8, UR5, UR22, URZ ;  /* 0x00000016050872a5 */ /* 0x000fe4000f8e00ff */
[----:B------:R-:W-:Y:S04]  /*47b0*/  USEL UR10, UR6, UR4, !UP1 ;  /* 0x00000004060a7287 */ /* 0x000fe8000c800000 */
[----:B------:R-:W-:Y:S01]  /*47c0*/  UIADD3 UR11, UPT, UPT, -UR10, URZ, URZ ;  /* 0x000000ff0a0b7290 */ /* 0x000fe2000fffe1ff */
[----:B------:R-:W-:Y:S02]  /*47d0*/  @!UP0 UMOV UR4, UR9 ;  /* 0x0000000900048c82 */ /* 0x000fe40008000000 */
[----:B------:R-:W-:Y:S02]  /*47e0*/  @!UP0 USHF.R.U32.HI UR4, URZ, UR23, UR4 ;  /* 0x00000017ff048299 */ /* 0x000fe40008011604 */
[----:B------:R-:W-:Y:S02]  /*47f0*/  UIMAD UR8, UR15, UR11, UR6 ;  /* 0x0000000b0f0872a4 */ /* 0x000fe4000f8e0206 */
[----:B------:R-:W-:Y:S02]  /*4800*/  @!UP0 USEL UR4, UR5, UR4, !UP1 ;  /* 0x0000000405048287 */ /* 0x000fe4000c800000 */
[----:B------:R-:W-:Y:S02]  /*4810*/  UISETP.NE.AND UP1, UPT, UR20, URZ, UPT ;  /* 0x000000ff1400728c */ /* 0x000fe4000bf25270 */
[----:B------:R-:W-:Y:S02]  /*4820*/  @!UP0 UIMAD UR7, UR7, UR8, UR4 ;  /* 0x00000008070782a4 */ /* 0x000fe4000f8e0204 */
[----:B------:R-:W-:Y:S02]  /*4830*/  @!UP0 UIADD3 UR9, UPT, UPT, UR10, -UR4, URZ ;  /* 0x800000040a098290 */ /* 0x000fe4000fffe0ff */
[----:B------:R-:W-:Y:S02]  /*4840*/  UIADD3 UR8, UPT, UPT, -UR6, URZ, URZ ;  /* 0x000000ff06087290 */ /* 0x000fe4000fffe1ff */
[----:B------:R-:W-:Y:S02]  /*4850*/  UIADD3 UR4, UPT, UPT, -UR5, URZ, URZ ;  /* 0x000000ff05047290 */ /* 0x000fe4000fffe1ff */
[----:B------:R-:W-:Y:S03]  /*4860*/  @!UP0 UIMAD UR6, UR9, UR15, UR5 ;  /* 0x0000000f090682a4 */ /* 0x000fe6000f8e0205 */
[----:B------:R-:W-:Y:S01]  /*4870*/  @!UP0 UMOV UR5, UR7 ;  /* 0x0000000700058c82 */ /* 0x000fe20008000000 */
[----:B------:R-:W-:Y:S02]  /*4880*/  UIMAD UR7, UR21, UR4, UR14 ;  /* 0x00000004150772a4 */ /* 0x000fe4000f8e020e */
[----:B------:R-:W-:Y:S02]  /*4890*/  UIMAD UR4, UR50, UR8, UR13 ;  /* 0x00000008320472a4 */ /* 0x000fe4000f8e020d */
[----:B------:R-:W-:Y:S02]  /*48a0*/  UIMAD UR14, UR5, UR21, UR7 ;  /* 0x00000015050e72a4 */ /* 0x000fe4000f8e0207 */
[----:B------:R-:W-:Y:S11]  /*48b0*/  UIMAD UR13, UR6, UR50, UR4 ;  /* 0x00000032060d72a4 */ /* 0x000ff6000f8e0204 */
[----:B------:R-:W-:Y:S01]  /*48c0*/  @!UPT UIADD3 URZ, UPT, UPT, URZ, URZ, URZ ;  /* 0x000000fffffff290 */ /* 0x000fe2000fffe0ff */
.L_x_83:
[----:B------:R-:W3:Y:S01]  /*48d0*/  @!UP4 LDCU.128 UR8, c[0x0][0xb10] ;  /* 0x00016200ff08c7ac */ /* 0x000ee20008000c00 */
[----:B------:R-:W-:Y:S02]  /*48e0*/  ISETP.NE.U32.AND P0, PT, RZ, UR40, PT ;  /* 0x00000028ff007c0c */ /* 0x000fe4000bf05070 */
[----:B------:R-:W-:Y:S02]  /*48f0*/  SHF.L.U32 R4, R9, 0x1f, RZ ;  /* 0x0000001f09047819 */ /* 0x000fe400000006ff */
[----:B------:R-:W-:Y:S01]  /*4900*/  ISETP.NE.AND.EX P0, PT, RZ, UR41, PT, P0 ;  /* 0x00000029ff007c0c */ /* 0x000fe2000bf05300 */
[----:B------:R-:W5:Y:S01]  /*4910*/  @!UP4 LDCU UR5, c[0x0][0xb0c] ;  /* 0x00016180ff05c7ac */ /* 0x000f620008000800 */
[----:B---3--:R-:W-:Y:S07]  /*4920*/  UIMAD.WIDE.U32 UR6, UR14, UR8, URZ ;  /* 0x000000080e0672a5 */ /* 0x008fee000f8e00ff */
[----:B------:R-:W-:Y:S01]  /*4930*/  @!UP4 UMOV UR4, UR7 ;  /* 0x000000070004cc82 */ /* 0x000fe20008000000 */
[----:B-----5:R-:W-:Y:S02]  /*4940*/  @!UP4 UISETP.NE.AND UP0, UPT, UR5, 0x1, UPT ;  /* 0x000000010500c88c */ /* 0x020fe4000bf05270 */
[----:B------:R-:W-:Y:S02]  /*4950*/  @!UP4 USHF.R.U32.HI UR4, URZ, UR9, UR4 ;  /* 0x00000009ff04c299 */ /* 0x000fe40008011604 */
[----:B------:R-:W-:Y:S02]  /*4960*/  UIMAD.WIDE.U32 UR6, UR13, UR11, URZ ;  /* 0x0000000b0d0672a5 */ /* 0x000fe4000f8e00ff */
[----:B------:R-:W-:Y:S02]  /*4970*/  @!UP4 USEL UR8, UR14, UR4, !UP0 ;  /* 0x000000040e08c287 */ /* 0x000fe4000c000000 */
[----:B------:R-:W-:Y:S03]  /*4980*/  @!UP4 UISETP.NE.AND UP0, UPT, UR10, 0x1, UPT ;  /* 0x000000010a00c88c */ /* 0x000fe6000bf05270 */
[----:B------:R-:W-:Y:S02]  /*4990*/  @!UP4 UMOV UR6, UR7 ;  /* 0x000000070006cc82 */ /* 0x000fe40008000000 */
[----:B------:R-:W3:Y:S02]  /*49a0*/  @!UP4 LDCU UR4, c[0x0][0xb20] ;  /* 0x00016400ff04c7ac */ /* 0x000ee40008000800 */
[----:B---3--:R-:W-:Y:S04]  /*49b0*/  @!UP4 USHF.R.U32.HI UR6, URZ, UR4, UR6 ;  /* 0x00000004ff06c299 */ /* 0x008fe80008011606 */
[----:B------:R-:W-:Y:S04]  /*49c0*/  @!UP4 USEL UR6, UR13, UR6, !UP0 ;  /* 0x000000060d06c287 */ /* 0x000fe8000c000000 */
[----:B------:R-:W-:Y:S02]  /*49d0*/  @!UP4 UIADD3 UR4, UPT, UPT, -UR8, UR6, URZ ;  /* 0x000000060804c290 */ /* 0x000fe4000fffe1ff */
[----:B------:R-:W-:Y:S02]  /*49e0*/  @!UP4 UIADD3 UR6, UPT, UPT, UR8, -UR6, URZ ;  /* 0x800000060806c290 */ /* 0x000fe4000fffe0ff */
[----:B------:R-:W-:Y:S02]  /*49f0*/  @!UP4 UIMAD UR14, UR4, UR5, UR14 ;  /* 0x00000005040ec2a4 */ /* 0x000fe4000f8e020e */
[----:B------:R-:W-:Y:S01]  /*4a00*/  @!UP4 UIMAD UR13, UR6, UR10, UR13 ;  /* 0x0000000a060dc2a4 */ /* 0x000fe2000f8e020d */
[----:B------:R-:W-:Y:S11]  /*4a10*/  BRA.U UP1, `(.L_x_84) ;  /* 0x0000000101107547 */ /* 0x000ff6000b800000 */
[----:B--2---:R-:W-:Y:S04]  /*4a20*/  MOV R0, UR43 ;  /* 0x0000002b00007c02 */ /* 0x004fe80008000f00 */
[----:B------:R-:W-:Y:S04]  /*4a30*/  SHF.L.U32 R0, R0, 0x1f, RZ ;  /* 0x0000001f00007819 */ /* 0x000fe800000006ff */
[----:B------:R-:W2:Y:S02]  /*4a40*/  SYNCS.PHASECHK.TRANS64.TRYWAIT P1, [UR29+0xb8], R0 ;  /* 0x0000b800ff0075a7 */ /* 0x000ea4000802111d */
[----:B--2---:R-:W-:Y:S05]  /*4a50*/  @!P1 BRA `(.L_x_85) ;  /* 0x0000006400b49947 */ /* 0x004fea0003800000 */
.L_x_84:
[----:B------:R-:W-:Y:S05]  /*4a60*/  BRA.U !UP5, `(.L_x_86) ;  /* 0x000000010d3c7547 */ /* 0x000fea000b800000 */
[----:B------:R-:W-:Y:S01]  /*4a70*/  UPLOP3.LUT UP2, UPT, UPT, UPT, UP6, 0x80, 0x8 ;  /* 0x000000000008789c */ /* 0x000fe20003f4f060 */
[----:B------:R-:W-:Y:S01]  /*4a80*/  HFMA2 R244, -RZ, RZ, 0, 5.9604644775390625e-08 ;  /* 0x00000001fff47431 */ /* 0x000fe200000001ff */
[----:B------:R-:W3:Y:S01]  /*4a90*/  LDCU.64 UR8, c[0x0][0x358] ;  /* 0x00006b00ff0877ac */ /* 0x000ee20008000a00 */
[----:B--2---:R-:W-:Y:S03]  /*4aa0*/  IMAD.MOV.U32 R0, RZ, RZ, 0x1 ;  /* 0x00000001ff007424 */ /* 0x004fe600078e00ff */
[----:B------:R-:W-:Y:S05]  /*4ab0*/  PLOP3.LUT P1, PT, PT, PT, UP2, 0x80, 0x8 ;  /* 0x000000000008781c */ /* 0x000fea0003f2f028 */
[----:B------:R-:W2:Y:S01]  /*4ac0*/  @UP2 LDCU.64 UR4, c[0x0][0x888] ;  /* 0x00011100ff0427ac */ /* 0x000ea20008000a00 */
[----:B------:R-:W-:Y:S07]  /*4ad0*/  @UP2 UIMAD UR6, UR36, UR40, URZ ;  /* 0x00000028240622a4 */ /* 0x000fee000f8e02ff */
[----:B------:R-:W-:Y:S01]  /*4ae0*/  @!P1 PRMT R244, R0, 0x7610, R244 ;  /* 0x0000761000f49816 */ /* 0x000fe200000000f4 */
[----:B--2---:R-:W-:Y:S06]  /*4af0*/  @UP2 UIMAD.WIDE UR4, UR6, 0x4, UR4 ;  /* 0x00000004060428a5 */ /* 0x004fec000f8e0204 */
[----:B------:R-:W-:Y:S02]  /*4b00*/  IMAD.U32 R2, RZ, RZ, UR4 ;  /* 0x00000004ff027e24 */ /* 0x000fe4000f8e00ff */
[----:B------:R-:W-:Y:S05]  /*4b10*/  IMAD.U32 R3, RZ, RZ, UR5 ;  /* 0x00000005ff037e24 */ /* 0x000fea000f8e00ff */
[----:B---3--:R-:W2:Y:S02]  /*4b20*/  @P1 LDG.E R2, desc[UR8][R2.64] ;  /* 0x0000000802021981 */ /* 0x008ea4000c1e1900 */
[----:B--2---:R-:W-:Y:S11]  /*4b30*/  @P1 R2UR UR45, R2 ;  /* 0x00000000022d12ca */ /* 0x004ff600000e0000 */
[----:B------:R-:W-:Y:S03]  /*4b40*/  @!UPT UIADD3 URZ, UPT, UPT, URZ, URZ, URZ ;  /* 0x000000fffffff290 */ /* 0x000fe6000fffe0ff */
[----:B------:R-:W3:Y:S02]  /*4b50*/  @!UP2 LDCU UR45, c[0x0][0x880] ;  /* 0x00011000ff2da7ac */ /* 0x000ee40008000800 */
.L_x_86:
[----:B---3--:R-:W-:Y:S01]  /*4b60*/  @!P0 ISETP.EQ.AND P2, PT, RZ, UR45, PT ;  /* 0x0000002dff008c0c */ /* 0x008fe2000bf42270 */
[----:B------:R-:W-:Y:S01]  /*4b70*/  @!UPT UIADD3 URZ, UPT, UPT, URZ, URZ, URZ ;  /* 0x000000fffffff290 */ /* 0x000fe2000fffe0ff */
[----:B------:R-:W-:Y:S11]  /*4b80*/  @!P0 BRA `(.L_x_87) ;  /* 0x0000000000148947 */ /* 0x000ff60003800000 */
[----:B------:R-:W-:Y:S02]  /*4b90*/  LOP3.LUT P0, RZ, R244, 0xff, RZ, 0xc0, !PT ;  /* 0x000000fff4ff7812 */ /* 0x000fe4000780c0ff */
[----:B------:R-:W-:Y:S04]  /*4ba0*/  PLOP3.LUT P2, PT, PT, PT, UP2, 0x80, 0x8 ;  /* 0x000000000008781c */ /* 0x000fe80003f4f028 */
[----:B------:R-:W-:Y:S07]  /*4bb0*/  PLOP3.LUT P2, PT, P2, PT, PT, 0x8, 0x80 ;  /* 0x000000000080781c */ /* 0x000fee000174e170 */
[----:B------:R-:W-:Y:S11]  /*4bc0*/  @P0 ISETP.EQ.AND P2, PT, RZ, UR45, PT ;  /* 0x0000002dff000c0c */ /* 0x000ff6000bf42270 */
[----:B------:R-:W-:Y:S02]  /*4bd0*/  @!UPT UIADD3 URZ, UPT, UPT, URZ, URZ, URZ ;  /* 0x000000fffffff290 */ /* 0x000fe4000fffe0ff */
.L_x_87:
[----:B------:R-:W3:Y:S01]  /*4be0*/  SYNCS.PHASECHK.TRANS64.TRYWAIT P0, [UR29+0xa8], R4 ;  /* 0x0000a804ff0075a7 */ /* 0x000ee2000800111d */
[----:B------:R-:W-:Y:S02]  /*4bf0*/  ELECT P1, URZ, PT ;  /* 0x0000000000ff782f */ /* 0x000fe40003820000 */
[----:B--2---:R-:W-:Y:S01]  /*4c00*/  IADD3 R0, PT, PT, R8, 0x1, RZ ;  /* 0x0000000108007810 */ /* 0x004fe20007ffe0ff */
[----:B---3--:R-:W-:Y:S10]  /*4c10*/  @!P0 BRA `(.L_x_88) ;  /* 0x00000064005c8947 */ /* 0x008ff40003800000 */
.L_x_160:
[----:B------:R-:W3:Y:S01]  /*4c20*/  LDL R3, [R1] ;  /* 0x0000000001037983 */ /* 0x000ee20000100800 */
[----:B------:R-:W-:Y:S01]  /*4c30*/  PLOP3.LUT P1, PT, P2, P1, PT, 0xf2, 0x2f ;  /* 0x00000000002f781c */ /* 0x000fe20001723e72 */
[----:B------:R-:W-:Y:S01]  /*4c40*/  UMOV UR6, 0x0 ;  /* 0x0000000000067882 */ /* 0x000fe20000000000 */
[----:B------:R-:W-:Y:S01]  /*4c50*/  UMOV UR7, 0x10000000 ;  /* 0x1000000000077882 */ /* 0x000fe20000000000 */
[----:B------:R-:W-:Y:S01]  /*4c60*/  UMOV UR20, UR36 ;  /* 0x0000002400147c82 */ /* 0x000fe20008000000 */
[----:B------:R-:W-:Y:S01]  /*4c70*/  UMOV UR28, UR36 ;  /* 0x00000024001c7c82 */ /* 0x000fe20008000000 */
[----:B------:R-:W-:Y:S01]  /*4c80*/  UMOV UR12, UR36 ;  /* 0x00000024000c7c82 */ /* 0x000fe20008000000 */
[----:B------:R-:W-:Y:S02]  /*4c90*/  R2UR UR55, R252 ;  /* 0x00000000fc3772ca */ /* 0x000fe400000e0000 */
[C---:B------:R-:W-:Y:S02]  /*4ca0*/  ISETP.NE.AND P0, PT, R0.reuse, 0x2, PT ;  /* 0x000000020000780c */ /* 0x040fe40003f05270 */
[----:B------:R-:W-:Y:S02]  /*4cb0*/  LOP3.LUT R9, R9, 0x1, RZ, 0x3c, !PT ;  /* 0x0000000109097812 */ /* 0x000fe400078e3cff */
[----:B--2---:R-:W-:Y:S01]  /*4cc0*/  SEL R2, RZ, 0x1, P0 ;  /* 0x00000001ff027807 */ /* 0x004fe20000000000 */
[----:B------:R-:W-:Y:S01]  /*4cd0*/  VOTEU.ALL UP0, P1 ;  /* 0x0000000000ff7886 */ /* 0x000fe20000800000 */
[----:B------:R-:W-:Y:S02]  /*4ce0*/  SEL R8, R0, RZ, P0 ;  /* 0x000000ff00087207 */ /* 0x000fe40000000000 */
[----:B------:R-:W-:Y:S02]  /*4cf0*/  LOP3.LUT R10, R10, R2, RZ, 0x3c, !PT ;  /* 0x000000020a0a7212 */ /* 0x000fe400078e3cff */
[----:B-1----:R-:W-:Y:S02]  /*4d00*/  @!UP0 UIADD3 UR4, UP1, UPT, UR52, 0x580, URZ ;  /* 0x0000058034048890 */ /* 0x002fe4000ff3e0ff */
[----:B------:R-:W-:Y:S02]  /*4d10*/  @!UP0 USHF.L.U32 UR35, UR46, 0x6, URZ ;  /* 0x000000062e238899 */ /* 0x000fe400080006ff */
[----:B------:R-:W-:Y:S02]  /*4d20*/  @!UP0 UIADD3.X UR5, UPT, UPT, URZ, UR53, URZ, UP1, !UPT ;  /* 0x00000035ff058290 */ /* 0x000fe40008ffe4ff */
[----:B------:R-:W-:Y:S02]  /*4d30*/  @!UP0 UIMAD UR34, UR47, 0xf0, URZ ;  /* 0x000000f02f2288a4 */ /* 0x000fe4000f8e02ff */
[----:B------:R-:W-:Y:S02]  /*4d40*/  @!UP0 UIADD3 UR32, UPT, UPT, UR29, 0x180, URZ ;  /* 0x000001801d208890 */ /* 0x000fe4000fffe0ff */
[----:B------:R-:W-:Y:S01]  /*4d50*/  @!UP0 UIADD3 UR33, UPT, UPT, UR29, 0xa0, URZ ;  /* 0x000000a01d218890 */ /* 0x000fe2000fffe0ff */
[----:B------:R-:W-:Y:S01]  /*4d60*/  VOTEU.ALL UP1, P1 ;  /* 0x0000000000ff7886 */ /* 0x000fe20000820000 */
[----:B------:R-:W-:Y:S02]  /*4d70*/  @!UP0 UIADD3 UR16, UPT, UPT, UR29, 0x580, URZ ;  /* 0x000005801d108890 */ /* 0x000fe4000fffe0ff */
[----:B------:R-:W-:Y:S03]  /*4d80*/  @!UP0 UIADD3 UR18, UPT, UPT, UR34, 0x10, URZ ;  /* 0x0000001022128890 */ /* 0x000fe6000fffe0ff */
[----:B------:R-:W-:Y:S01]  /*4d90*/  UMOV UR17, UR33 ;  /* 0x0000002100117c82 */ /* 0x000fe20008000000 */
[----:B------:R-:W-:Y:S01]  /*4da0*/  UMOV UR19, UR35 ;  /* 0x0000002300137c82 */ /* 0x000fe20008000000 */
[----:B------:R1:W-:Y:S01]  /*4db0*/  @!UP1 UTMALDG.3D [UR32], [UR4], desc[UR6] ;  /* 0x00000620040095b4 */ /* 0x0003e20008011000 */
[----:B------:R-:W-:Y:S01]  /*4dc0*/  VOTEU.ALL UP1, P1 ;  /* 0x0000000000ff7886 */ /* 0x000fe20000820000 */
[----:B------:R-:W-:Y:S02]  /*4dd0*/  @!UP0 UIADD3 UR24, UPT, UPT, UR29, 0x980, URZ ;  /* 0x000009801d188890 */ /* 0x000fe4000fffe0ff */
[----:B------:R-:W-:Y:S01]  /*4de0*/  @!UP0 UIADD3 UR26, UPT, UPT, UR34, 0x20, URZ ;  /* 0x00000020221a8890 */ /* 0x000fe2000fffe0ff */
        /* <DEDUP_REMOVED lines=10> */
[----:B------:R-:W-:Y:S04]  /*4e90*/  UIADD3 UR47, UPT, UPT, UR13, UR55, URZ ;  /* 0x000000370d2f7290 */ /* 0x000fe8000fffe0ff */
[----:B------:R4:W-:Y:S01]  /*4ea0*/  @!UP1 UTMALDG.3D [UR8], [UR4], desc[UR6] ;  /* 0x00000608040095b4 */ /* 0x0009e20008011000 */
[----:B------:R-:W-:Y:S01]  /*4eb0*/  VOTEU.ALL UP1, P1 ;  /* 0x0000000000ff7886 */ /* 0x000fe20000820000 */
[----:B-1----:R-:W-:Y:S01]  /*4ec0*/  UMOV UR36, UR30 ;  /* 0x0000001e00247c82 */ /* 0x002fe20008000000 */
[----:B--2---:R-:W-:Y:S02]  /*4ed0*/  @!UP0 UIADD3 UR16, UPT, UPT, UR29, 0x1180, URZ ;  /* 0x000011801d108890 */ /* 0x004fe4000fffe0ff */
[----:B------:R-:W-:Y:S02]  /*4ee0*/  @!UP0 UIADD3 UR18, UPT, UPT, UR34, 0x40, URZ ;  /* 0x0000004022128890 */ /* 0x000fe4000fffe0ff */
[----:B-----5:R-:W-:Y:S02]  /*4ef0*/  @!UP0 UIADD3 UR24, UPT, UPT, UR29, 0x1580, URZ ;  /* 0x000015801d188890 */ /* 0x020fe4000fffe0ff */
[----:B------:R-:W-:Y:S05]  /*4f00*/  @!UP0 UIADD3 UR26, UPT, UPT, UR34, 0x50, URZ ;  /* 0x00000050221a8890 */ /* 0x000fea000fffe0ff */
[----:B------:R1:W-:Y:S01]  /*4f10*/  @!UP1 UTMALDG.3D [UR16], [UR4], desc[UR6] ;  /* 0x00000610040095b4 */ /* 0x0003e20008011000 */
[----:B------:R-:W-:Y:S01]  /*4f20*/  VOTEU.ALL UP1, P1 ;  /* 0x0000000000ff7886 */ /* 0x000fe20000820000 */
[----:B----4-:R-:W-:Y:S02]  /*4f30*/  @!UP0 UIADD3 UR8, UPT, UPT, UR29, 0x1980, URZ ;  /* 0x000019801d088890 */ /* 0x010fe4000fffe0ff */
[----:B------:R-:W-:Y:S02]  /*4f40*/  @!UP0 UIADD3 UR10, UPT, UPT, UR34, 0x60, URZ ;  /* 0x00000060220a8890 */ /* 0x000fe4000fffe0ff */
[----:B------:R2:W-:Y:S01]  /*4f50*/  @!UP1 UTMALDG.3D [UR24], [UR4], desc[UR6] ;  /* 0x00000618040095b4 */ /* 0x0005e20008011000 */
[----:B------:R-:W-:Y:S06]  /*4f60*/  VOTEU.ALL UP1, P1 ;  /* 0x0000000000ff7886 */ /* 0x000fec0000820000 */
[----:B------:R4:W-:Y:S01]  /*4f70*/  @!UP1 UTMALDG.3D [UR8], [UR4], desc[UR6] ;  /* 0x00000608040095b4 */ /* 0x0009e20008011000 */
[----:B------:R-:W-:Y:S01]  /*4f80*/  VOTEU.ALL UP1, P1 ;  /* 0x0000000000ff7886 */ /* 0x000fe20000820000 */
[----:B-1----:R-:W-:Y:S02]  /*4f90*/  @!UP0 UIADD3 UR16, UPT, UPT, UR29, 0x1d80, URZ ;  /* 0x00001d801d108890 */ /* 0x002fe4000fffe0ff */
[----:B------:R-:W-:Y:S02]  /*4fa0*/  @!UP0 UIADD3 UR18, UPT, UPT, UR34, 0x70, URZ ;  /* 0x0000007022128890 */ /* 0x000fe4000fffe0ff */
[----:B--2---:R-:W-:Y:S02]  /*4fb0*/  @!UP0 UIADD3 UR24, UPT, UPT, UR29, 0x2180, URZ ;  /* 0x000021801d188890 */ /* 0x004fe4000fffe0ff */
        /* <DEDUP_REMOVED lines=17> */
[----:B------:R-:W-:Y:S01]  /*50d0*/  @!UP1 UTMALDG.3D [UR24], [UR4], desc[UR6] ;  /* 0x00000618040095b4 */ /* 0x000fe20008011000 */
[----:B------:R-:W-:Y:S06]  /*50e0*/  VOTEU.ALL UP1, P1 ;  /* 0x0000000000ff7886 */ /* 0x000fec0000820000 */
[----:B------:R2:W-:Y:S01]  /*50f0*/  @!UP1 UTMALDG.3D [UR8], [UR4], desc[UR6] ;  /* 0x00000608040095b4 */ /* 0x0005e20008011000 */
[----:B------:R-:W-:Y:S02]  /*5100*/  UPLOP3.LUT UP1, UPT, UPT, UPT, UPT, 0x80, 0x8 ;  /* 0x000000000008789c */ /* 0x000fe40003f2f070 */
[----:B-1----:R-:W-:Y:S02]  /*5110*/  @!UP0 UIADD3 UR16, UPT, UPT, UR29, 0x3580, URZ ;  /* 0x000035801d108890 */ /* 0x002fe4000fffe0ff */
[----:B------:R-:W-:Y:S02]  /*5120*/  @!UP0 UIADD3 UR18, UPT, UPT, UR34, 0xd0, URZ ;  /* 0x000000d022128890 */ /* 0x000fe4000fffe0ff */
[----:B--2---:R-:W-:Y:S02]  /*5130*/  @!UP0 UIADD3 UR8, UPT, UPT, UR29, 0x3980, URZ ;  /* 0x000039801d088890 */ /* 0x004fe4000fffe0ff */
[----:B------:R-:W-:Y:S01]  /*5140*/  @!UP0 UIADD3 UR10, UPT, UPT, UR34, 0xe0, URZ ;  /* 0x000000e0220a8890 */ /* 0x000fe2000fffe0ff */
[----:B------:R-:W-:Y:S05]  /*5150*/  VOTEU.ALL UP0, P1 ;  /* 0x0000000000ff7886 */ /* 0x000fea0000800000 */
[----:B------:R2:W-:Y:S01]  /*5160*/  @!UP0 UTMALDG.3D [UR16], [UR4], desc[UR6] ;  /* 0x00000610040085b4 */ /* 0x0005e20008011000 */
[----:B------:R-:W-:Y:S05]  /*5170*/  VOTEU.ALL UP0, P1 ;  /* 0x0000000000ff7886 */ /* 0x000fea0000800000 */
[----:B------:R2:W-:Y:S01]  /*5180*/  @!UP0 UTMALDG.3D [UR8], [UR4], desc[UR6] ;  /* 0x00000608040085b4 */ /* 0x0005e20008011000 */
[----:B------:R2:W-:Y:S01]  /*5190*/  @!P1 SYNCS.ARRIVE.TRANS64.RED.A0TR RZ, [UR29+0xa0], R11 ;  /* 0x0000a00bffff99a7 */ /* 0x0005e2000830041d */
[----:B------:R-:W-:Y:S01]  /*51a0*/  SYNCS.ARRIVE.TRANS64.RED.A1T0 RZ, [UR42], RZ ;  /* 0x000000ffffff79a7 */ /* 0x000fe2000810042a */
[----:B---3--:R-:W-:Y:S11]  /*51b0*/  R2UR UR54, R3 ;  /* 0x00000000033672ca */ /* 0x008ff600000e0000 */
[----:B------:R-:W-:Y:S02]  /*51c0*/  @!UPT UIADD3 URZ, UPT, UPT, URZ, URZ, URZ ;  /* 0x000000fffffff290 */ /* 0x000fe4000fffe0ff */
[----:B------:R-:W-:Y:S01]  /*51d0*/  UIADD3 UR46, UPT, UPT, UR14, UR54, URZ ;  /* 0x000000360e2e7290 */ /* 0x000fe2000fffe0ff */
[----:B--2---:R-:W-:Y:S11]  /*51e0*/  BRA.U UP3, `(.L_x_89) ;  /* 0xfffffff1037c7547 */ /* 0x004ff6000b83ffff */
[----:B------:R-:W-:Y:S07]  /*51f0*/  MOV R2, UR29 ;  /* 0x0000001d00027c02 */ /* 0x000fee0008000f00 */
.L_x_90:
[----:B-1----:R-:W-:-:S04]  /*5200*/  SHF.L.U32 R0, R9, 0x1f, RZ ;  /* 0x0000001f09007819 */ /* 0x002fc800000006ff */
[----:B------:R1:W2:Y:S03]  /*5210*/  SYNCS.PHASECHK.TRANS64.TRYWAIT P0, [R2+URZ+0xa8], R0 ;  /* 0x0000a800020075a7 */ /* 0x0002a600080011ff */
[----:B--2---:R-:W-:Y:S05]  /*5220*/  @!P0 NANOSLEEP.SYNCS 0x989680 ;  /* 0x009896800000895d */ /* 0x004fea0003900000 */
[----:B------:R-:W2:Y:S02]  /*5230*/  @!P0 SYNCS.PHASECHK.TRANS64 P0, [R2+URZ+0xa8], R0 ;  /* 0x0000a800020085a7 */ /* 0x000ea400080010ff */
[----:B--2---:R-:W-:Y:S05]  /*5240*/  @P0 EXIT ;  /* 0x000000000000094d */ /* 0x004fea0003800000 */
[----:B------:R-:W-:Y:S05]  /*5250*/  BRA `(.L_x_90) ;  /* 0xfffffffc00e87947 */ /* 0x000fea000383ffff */
.L_x_81:
[----:B------:R-:W-:-:S06]  /*5260*/  UISETP.GE.AND UP0, UPT, UR14, 0x4, UPT ;  /* 0x000000040e00788c */ /* 0x000fcc000bf06270 */
[----:B------:R-:W-:-:S13]  /*5270*/  PLOP3.LUT P0, PT, PT, PT, UP0, 0x80, 0x8 ;  /* 0x000000000008781c */ /* 0x000fda0003f0f008 */
[----:B-1----:R-:W-:Y:S05]  /*5280*/  @!P0 EXIT ;  /* 0x000000000000894d */ /* 0x002fea0003800000 */
[----:B------:R-:W-:Y:S06]  /*5290*/  BAR.SYNC.DEFER_BLOCKING 0x6, 0xa0 ;  /* 0x0182800000007b1d */ /* 0x000fec0000010000 */
[----:B------:R-:W-:Y:S01]  /*52a0*/  UMOV UR4, 0x400 ;  /* 0x0000040000047882 */ /* 0x000fe20000000000 */
[----:B------:R-:W1:Y:S01]  /*52b0*/  LDCU.64 UR6, c[0x0][0x890] ;  /* 0x00011200ff0677ac */ /* 0x000e620008000a00 */
[----:B------:R-:W-:Y:S01]  /*52c0*/  ULEA UR4, UR38, UR4, 0x18 ;  /* 0x0000000426047291 */ /* 0x000fe2000f8ec0ff */
[----:B------:R-:W3:Y:S01]  /*52d0*/  LDCU.64 UR8, c[0x0][0x8a8] ;  /* 0x00011500ff0877ac */ /* 0x000ee20008000a00 */
[----:B------:R-:W4:Y:S01]  /*52e0*/  LDCU UR44, c[0x0][0xb0c] ;  /* 0x00016180ff2c77ac */ /* 0x000f220008000800 */
[----:B------:R-:W2:Y:S06]  /*52f0*/  LDCU UR41, c[0x0][0xb30] ;  /* 0x00016600ff2977ac */ /* 0x000eac0008000800 */
[----:B------:R-:W5:Y:S02]  /*5300*/  LDS R16, [UR4+0x170] ;  /* 0x00017004ff107984 */ /* 0x000f640008000800 */
[----:B------:R-:W3:Y:S01]  /*5310*/  LDCU.64 UR4, c[0x0][0x888] ;  /* 0x00011100ff0477ac */ /* 0x000ee20008000a00 */
[----:B-1----:R-:W-:Y:S01]  /*5320*/  MOV R5, UR6 ;  /* 0x0000000600057c02 */ /* 0x002fe20008000f00 */
[----:B------:R-:W1:Y:S01]  /*5330*/  LDCU.64 UR42, c[0x0][0xb28] ;  /* 0x00016500ff2a77ac */ /* 0x000e620008000a00 */
[----:B------:R-:W-:Y:S01]  /*5340*/  UMOV UR40, URZ ;  /* 0x000000ff00287c82 */ /* 0x000fe20008000000 */
[----:B------:R-:W-:Y:S01]  /*5350*/  UMOV UR17, URZ ;  /* 0x000000ff00117c82 */ /* 0x000fe20008000000 */
[----:B---3--:R-:W-:Y:S01]  /*5360*/  IMAD.U32 R0, RZ, RZ, UR4 ;  /* 0x00000004ff007e24 */ /* 0x008fe2000f8e00ff */
[----:B--2---:R-:W-:Y:S01]  /*5370*/  MOV R4, UR5 ;  /* 0x0000000500047c02 */ /* 0x004fe20008000f00 */
[----:B------:R-:W2:Y:S03]  /*5380*/  LDCU.64 UR4, c[0x0][0x8b0] ;  /* 0x00011600ff0477ac */ /* 0x000ea60008000a00 */
[----:B------:R3:W-:Y:S04]  /*5390*/  STL [R1+0xc], R0 ;  /* 0x00000c0001007387 */ /* 0x0007e80000100800 */
[----:B------:R4:W-:Y:S04]  /*53a0*/  STL [R1+0x8], R4 ;  /* 0x0000080401007387 */ /* 0x0009e80000100800 */
[----:B------:R2:W-:Y:S01]  /*53b0*/  STL [R1+0x4], R5 ;  /* 0x0000040501007387 */ /* 0x0005e20000100800 */
[----:B---3--:R-:W-:-:S02]  /*53c0*/  IMAD.U32 R0, R6, 0x10000, RZ ;  /* 0x0001000006007824 */ /* 0x008fc400078e00ff */
[----:B----4-:R-:W-:-:S03]  /*53d0*/  IMAD.U32 R4, RZ, RZ, UR7 ;  /* 0x00000007ff047e24 */ /* 0x010fc6000f8e00ff */
[----:B------:R-:W-:Y:S02]  /*53e0*/  LOP3.LUT R0, R0, 0x600000, RZ, 0xc0, !PT ;  /* 0x0060000000007812 */ /* 0x000fe400078ec0ff */
[----:B--2---:R-:W-:Y:S01]  /*53f0*/  MOV R5, UR4 ;  /* 0x0000000400057c02 */ /* 0x004fe20008000f00 */
[----:B------:R2:W-:Y:S01]  /*5400*/  STL [R1+0x30], R4 ;  /* 0x0000300401007387 */ /* 0x0005e20000100800 */
[----:B-----5:R-:W-:-:S03]  /*5410*/  IADD3 R16, PT, PT, R16, R0, RZ ;  /* 0x0000000010107210 */ /* 0x020fc60007ffe0ff */
[----:B------:R3:W-:Y:S01]  /*5420*/  STL [R1+0x10], R5 ;  /* 0x0000100501007387 */ /* 0x0007e20000100800 */
[----:B--2---:R-:W-:Y:S01]  /*5430*/  IMAD.U32 R4, RZ, RZ, UR5 ;  /* 0x00000005ff047e24 */ /* 0x004fe2000f8e00ff */
[----:B------:R-:W2:Y:S01]  /*5440*/  LDCU.128 UR4, c[0x0][0xb10] ;  /* 0x00016200ff0477ac */ /* 0x000ea20008000c00 */
[----:B---3--:R-:W-:-:S03]  /*5450*/  MOV R5, UR8 ;  /* 0x0000000800057c02 */ /* 0x008fc60008000f00 */
[----:B------:R3:W-:Y:S04]  /*5460*/  STL [R1+0x2c], R4 ;  /* 0x00002c0401007387 */ /* 0x0007e80000100800 */
[----:B------:R-:W-:Y:S01]  /*5470*/  STL [R1+0x28], R5 ;  /* 0x0000280501007387 */ /* 0x000fe20000100800 */
[----:B--2---:R-:W-:Y:S01]  /*5480*/  IMAD.U32 R0, RZ, RZ, UR4 ;  /* 0x00000004ff007e24 */ /* 0x004fe2000f8e00ff */
[----:B------:R-:W-:Y:S01]  /*5490*/  UMOV UR4, URZ ;  /* 0x000000ff00047c82 */ /* 0x000fe20008000000 */
[----:B------:R-:W-:Y:S02]  /*54a0*/  IMAD.U32 R18, RZ, RZ, UR6 ;  /* 0x00000006ff127e24 */ /* 0x000fe4000f8e00ff */
[----:B------:R-:W-:Y:S02]  /*54b0*/  IMAD.U32 R248, RZ, RZ, UR4 ;  /* 0x00000004fff87e24 */ /* 0x000fe4000f8e00ff */
[----:B------:R-:W-:-:S02]  /*54c0*/  IMAD.U32 R246, RZ, RZ, UR4 ;  /* 0x00000004fff67e24 */ /* 0x000fc4000f8e00ff */
[----:B---3--:R-:W-:-:S05]  /*54d0*/  IMAD.U32 R4, RZ, RZ, UR9 ;  /* 0x00000009ff047e24 */ /* 0x008fca000f8e00ff */
[----:B------:R2:W-:Y:S04]  /*54e0*/  STL [R1+0x24], R4 ;  /* 0x0000240401007387 */ /* 0x0005e80000100800 */
[----:B------:R3:W-:Y:S01]  /*54f0*/  STL [R1+0x20], R0 ;  /* 0x0000200001007387 */ /* 0x0007e20000100800 */
[----:B--2---:R-:W-:Y:S01]  /*5500*/  MOV R4, UR5 ;  /* 0x0000000500047c02 */ /* 0x004fe20008000f00 */
[----:B------:R-:W-:Y:S02]  /*5510*/  UMOV UR5, URZ ;  /* 0x000000ff00057c82 */ /* 0x000fe40008000000 */
[----:B------:R-:W-:Y:S02]  /*5520*/  MOV R247, UR5 ;  /* 0x0000000500f77c02 */ /* 0x000fe40008000f00 */
[----:B---3--:R-:W-:Y:S01]  /*5530*/  MOV R0, UR7 ;  /* 0x0000000700007c02 */ /* 0x008fe20008000f00 */
[----:B------:R2:W-:Y:S04]  /*5540*/  STL [R1+0x1c], R4 ;  /* 0x00001c0401007387 */ /* 0x0005e80000100800 */
[----:B-1----:R2:W-:Y:S02]  /*5550*/  STL [R1+0x18], R0 ;  /* 0x0000180001007387 */ /* 0x0025e40000100800 */
.L_x_117:
[----:B------:R-:W1:Y:S01]  /*5560*/  S2UR UR20, SR_CgaCtaId ;  /* 0x00000000001479c3 */ /* 0x000e620000008800 */
[----:B------:R-:W-:Y:S01]  /*5570*/  R2UR UR5, R247 ;  /* 0x00000000f70572ca */ /* 0x000fe200000e0000 */
[----:B------:R-:W-:Y:S11]  /*5580*/  UMOV UR4, 0x400 ;  /* 0x0000040000047882 */ /* 0x000ff60000000000 */
[----:B------:R-:W-:Y:S01]  /*5590*/  @!UPT UIADD3 URZ, UPT, UPT, URZ, URZ, URZ ;  /* 0x000000fffffff290 */ /* 0x000fe2000fffe0ff */
[----:B--2---:R-:W-:Y:S05]  /*55a0*/  IMAD.U32 R0, RZ, RZ, UR5 ;  /* 0x00000005ff007e24 */ /* 0x004fea000f8e00ff */
[----:B------:R-:W-:Y:S01]  /*55b0*/  SHF.L.U32 R0, R0, 0x1f, RZ ;  /* 0x0000001f00007819 */ /* 0x000fe200000006ff */
[----:B-1----:R-:W-:Y:S04]  /*55c0*/  ULEA UR16, UR20, UR4, 0x18 ;  /* 0x0000000414107291 */ /* 0x002fe8000f8ec0ff */
[----:B------:R-:W-:Y:S09]  /*55d0*/  ULEA UR4, UR17, UR16, 0x3 ;  /* 0x0000001011047291 */ /* 0x000ff2000f8e18ff */
[----:B------:R-:W1:Y:S02]  /*55e0*/  SYNCS.PHASECHK.TRANS64.TRYWAIT P0, [UR4+0xc0], R0 ;  /* 0x0000c000ff0075a7 */ /* 0x000e640008001104 */
[----:B-1----:R-:W-:Y:S05]  /*55f0*/  @!P0 BRA `(.L_x_91) ;  /* 0x0000005800fc8947 */ /* 0x002fea0003800000 */
.L_x_162:
[----:B------:R-:W-:Y:S01]  /*5600*/  ULEA UR5, UR17, UR16, 0x4 ;  /* 0x0000001011057291 */ /* 0x000fe2000f8e20ff */
[----:B------:R-:W-:Y:S01]  /*5610*/  R2UR UR8, R249 ;  /* 0x00000000f90872ca */ /* 0x000fe200000e0000 */
[----:B------:R-:W2:Y:S07]  /*5620*/  LDCU UR10, c[0x0][0xb24] ;  /* 0x00016480ff0a77ac */ /* 0x000eae0008000800 */
[----:B------:R-:W3:Y:S01]  /*5630*/  LDS.128 R4, [UR5+0x150] ;  /* 0x00015005ff047984 */ /* 0x000ee20008000c00 */
[----:B------:R-:W-:Y:S01]  /*5640*/  @!PT LDS RZ, [RZ] ;  /* 0x00000000fffff984 */ /* 0x000fe20000000800 */
[----:B------:R-:W-:Y:S01]  /*5650*/  @!PT LDS RZ, [RZ] ;  /* 0x00000000fffff984 */ /* 0x000fe20000000800 */
[----:B------:R-:W-:Y:S01]  /*5660*/  @!PT LDS RZ, [RZ] ;  /* 0x00000000fffff984 */ /* 0x000fe20000000800 */
[----:B------:R-:W-:Y:S01]  /*5670*/  @!PT LDS RZ, [RZ] ;  /* 0x00000000fffff984 */ /* 0x000fe20000000800 */
[----:B------:R4:W-:Y:S07]  /*5680*/  MEMBAR.ALL.CTA ;  /* 0x0000000000007992 */ /* 0x0009ee0000008000 */
[----:B----4-:R-:W4:Y:S01]  /*5690*/  FENCE.VIEW.ASYNC.S ;  /* 0x00000000000073c6 */ /* 0x010f220000000000 */
[----:B---3--:R-:W-:Y:S01]  /*56a0*/  LOP3.LUT P0, RZ, R6, 0x1, RZ, 0xc0, !PT ;  /* 0x0000000106ff7812 */ /* 0x008fe2000780c0ff */
[----:B--2---:R-:W-:Y:S11]  /*56b0*/  UISETP.GE.AND UP0, UPT, UR10, 0x1, UPT ;  /* 0x000000010a00788c */ /* 0x004ff6000bf06270 */
[----:B------:R-:W-:Y:S01]  /*56c0*/  @!UPT UIADD3 URZ, UPT, UPT, URZ, URZ, URZ ;  /* 0x000000fffffff290 */ /* 0x000fe2000fffe0ff */
[----:B----4-:R-:W-:Y:S01]  /*56d0*/  VOTEU.ANY UP1, P0 ;  /* 0x0000000000ff7886 */ /* 0x010fe20000020100 */
[----:B------:R-:W-:Y:S01]  /*56e0*/  PLOP3.LUT P0, PT, PT, PT, UP1, 0x80, 0x8 ;  /* 0x000000000008781c */ /* 0x000fe20003f0f018 */
[----:B------:R-:W-:Y:S06]  /*56f0*/  UP2UR UR5, UPR, URZ, 0x2 ;  /* 0x00000002ff057883 */ /* 0x000fec0008000000 */
[----:B------:R-:W-:Y:S01]  /*5700*/  IMAD.U32 R251, RZ, RZ, UR5 ;  /* 0x00000005fffb7e24 */ /* 0x000fe2000f8e00ff */
[----:B------:R-:W-:Y:S04]  /*5710*/  UIADD3 UR5, UPT, UPT, UR4, 0xd0, URZ ;  /* 0x000000d004057890 */ /* 0x000fe8000fffe0ff */
[----:B------:R-:W-:Y:S01]  /*5720*/  UPRMT UR5, URZ, 0x654, UR5 ;  /* 0x00000654ff057896 */ /* 0x000fe20008000005 */
[----:B-1----:R-:W-:Y:S02]  /*5730*/  @P0 SHF.R.U32.HI R0, RZ, 0x10, R5 ;  /* 0x00000010ff000819 */ /* 0x002fe40000011605 */
[----:B------:R-:W-:Y:S02]  /*5740*/  @P0 MOV R2, R4 ;  /* 0x0000000400020202 */ /* 0x000fe40000000f00 */
[----:B------:R-:W-:Y:S02]  /*5750*/  @P0 R2UR UR4, R0 ;  /* 0x00000000000402ca */ /* 0x000fe400000e0000 */
[----:B------:R-:W-:Y:S02]  /*5760*/  @P0 LOP3.LUT R4, R5, 0xffff, RZ, 0xc0, !PT ;  /* 0x0000ffff05040812 */ /* 0x000fe400078ec0ff */
[----:B------:R-:W-:Y:S01]  /*5770*/  SYNCS.ARRIVE.TRANS64.RED.A1T0 RZ, [UR5], RZ ;  /* 0x000000ffffff79a7 */ /* 0x000fe20008100405 */
[----:B------:R-:W-:Y:S02]  /*5780*/  @P0 R2UR UR7, R2 ;  /* 0x00000000020702ca */ /* 0x000fe400000e0000 */
[----:B------:R-:W-:Y:S06]  /*5790*/  @P0 R2UR UR6, R4 ;  /* 0x00000000040602ca */ /* 0x000fec00000e0000 */
[----:B------:R-:W-:Y:S02]  /*57a0*/  @UP1 UMOV UR8, UR4 ;  /* 0x0000000400081c82 */ /* 0x000fe40008000000 */
[----:B------:R-:W-:Y:S03]  /*57b0*/  IMAD.U32 R249, RZ, RZ, UR8 ;  /* 0x00000008fff97e24 */ /* 0x000fe6000f8e00ff */
[----:B------:R-:W-:Y:S02]  /*57c0*/  @UP1 UMOV UR39, UR7 ;  /* 0x0000000700271c82 */ /* 0x000fe40008000000 */
[----:B------:R-:W-:Y:S01]  /*57d0*/  @UP1 UMOV UR38, UR6 ;  /* 0x0000000600261c82 */ /* 0x000fe20008000000 */
[----:B------:R-:W-:Y:S05]  /*57e0*/  BRA.U !UP0, `(.L_x_92) ;  /* 0x0000000108e87547 */ /* 0x000fea000b800000 */
[----:B------:R-:W1:Y:S01]  /*57f0*/  LDCU UR7, c[0x0][0x370] ;  /* 0x00006e00ff0777ac */ /* 0x000e620008000800 */
[----:B------:R-:W2:Y:S01]  /*5800*/  LDL R9, [R1+0x18] ;  /* 0x0000180001097983 */ /* 0x000ea20000100800 */
[----:B------:R-:W-:Y:S01]  /*5810*/  R2UR UR21, R18 ;  /* 0x00000000121572ca */ /* 0x000fe200000e0000 */
[----:B------:R-:W3:Y:S02]  /*5820*/  LDCU UR4, c[0x0][0x374] ;  /* 0x00006e80ff0477ac */ /* 0x000ee40008000800 */
[----:B------:R-:W4:Y:S01]  /*5830*/  LDL R8, [R1+0x20] ;  /* 0x0000200001087983 */ /* 0x000f220000100800 */
[----:B------:R-:W-:Y:S03]  /*5840*/  UISETP.NE.AND UP1, UPT, UR44, 0x1, UPT ;  /* 0x000000012c00788c */ /* 0x000fe6000bf25270 */
[----:B------:R-:W5:Y:S01]  /*5850*/  LDL R3, [R1+0x1c] ;  /* 0x00001c0001037983 */ /* 0x000f620000100800 */
[----:B------:R-:W-:Y:S05]  /*5860*/  UISETP.NE.AND UP2, UPT, UR10, 0x1, UPT ;  /* 0x000000010a00788c */ /* 0x000fea000bf45270 */
[----:B------:R-:W-:Y:S01]  /*5870*/  UISETP.NE.AND UP0, UPT, UR21, 0x1, UPT ;  /* 0x000000011500788c */ /* 0x000fe2000bf05270 */
[----:B-----5:R-:W-:Y:S02]  /*5880*/  R2UR UR11, R3 ;  /* 0x00000000030b72ca */ /* 0x020fe400000e0000 */
[----:B--2---:R-:W-:Y:S02]  /*5890*/  R2UR UR6, R9 ;  /* 0x00000000090672ca */ /* 0x004fe400000e0000 */
[----:B----4-:R-:W-:Y:S11]  /*58a0*/  R2UR UR5, R8 ;  /* 0x00000000080572ca */ /* 0x010ff600000e0000 */
[----:B---3--:R-:W-:Y:S02]  /*58b0*/  UIMAD.WIDE.U32 UR8, UR4, UR6, URZ ;  /* 0x00000006040872a5 */ /* 0x008fe4000f8e00ff */
[----:B------:R-:W-:Y:S01]  /*58c0*/  UIMAD.WIDE.U32 UR12, UR38, UR6, URZ ;  /* 0x00000006260c72a5 */ /* 0x000fe2000f8e00ff */
[----:B------:R-:W2:Y:S01]  /*58d0*/  LDCU UR6, c[0x0][0xb20] ;  /* 0x00016400ff0677ac */ /* 0x000ea20008000800 */
[----:B------:R-:W-:Y:S02]  /*58e0*/  UIMAD.WIDE.U32 UR18, UR39, UR5, URZ ;  /* 0x00000005271272a5 */ /* 0x000fe4000f8e00ff */
[----:B-1----:R-:W-:Y:S03]  /*58f0*/  UIMAD.WIDE.U32 UR14, UR7, UR5, URZ ;  /* 0x00000005070e72a5 */ /* 0x002fe6000f8e00ff */
[----:B------:R-:W-:Y:S02]  /*5900*/  UMOV UR5, UR9 ;  /* 0x0000000900057c82 */ /* 0x000fe40008000000 */
[----:B--2---:R-:W-:Y:S03]  /*5910*/  @UP0 USHF.R.U32.HI UR4, URZ, UR6, UR5 ;  /* 0x00000006ff040299 */ /* 0x004fe60008011605 */
[----:B------:R-:W-:Y:S01]  /*5920*/  UMOV UR5, UR13 ;  /* 0x0000000d00057c82 */ /* 0x000fe20008000000 */
[----:B------:R-:W-:Y:S02]  /*5930*/  UIMAD.WIDE.U32 UR8, UR4, UR42, URZ ;  /* 0x0000002a040872a5 */ /* 0x000fe4000f8e00ff */
[----:B------:R-:W-:Y:S03]  /*5940*/  USHF.R.U32.HI UR6, URZ, UR6, UR5 ;  /* 0x00000006ff067299 */ /* 0x000fe60008011605 */
[----:B------:R-:W-:Y:S01]  /*5950*/  UMOV UR5, UR15 ;  /* 0x0000000f00057c82 */ /* 0x000fe20008000000 */
[----:B------:R-:W-:Y:S02]  /*5960*/  USEL UR6, UR38, UR6, !UP0 ;  /* 0x0000000626067287 */ /* 0x000fe4000c000000 */
[----:B------:R-:W-:Y:S01]  /*5970*/  @UP1 USHF.R.U32.HI UR7, URZ, UR11, UR5 ;  /* 0x0000000bff071299 */ /* 0x000fe20008011605 */
[----:B------:R-:W-:Y:S02]  /*5980*/  UMOV UR8, UR9 ;  /* 0x0000000900087c82 */ /* 0x000fe40008000000 */
[----:B------:R-:W-:Y:S01]  /*5990*/  UMOV UR5, UR19 ;  /* 0x0000001300057c82 */ /* 0x000fe20008000000 */
[----:B------:R-:W-:Y:S02]  /*59a0*/  UIMAD.WIDE.U32 UR12, UR7, UR42, URZ ;  /* 0x0000002a070c72a5 */ /* 0x000fe4000f8e00ff */
[----:B------:R-:W-:Y:S02]  /*59b0*/  @UP2 USHF.R.U32.HI UR4, URZ, UR43, UR8 ;  /* 0x0000002bff042299 */ /* 0x000fe40008011608 */
[----:B------:R-:W-:Y:S02]  /*59c0*/  USHF.R.U32.HI UR5, URZ, UR11, UR5 ;  /* 0x0000000bff057299 */ /* 0x000fe40008011605 */
[----:B------:R-:W-:Y:S02]  /*59d0*/  UIMAD UR4, UR10, UR4, URZ ;  /* 0x000000040a0472a4 */ /* 0x000fe4000f8e02ff */
[----:B------:R-:W-:Y:S02]  /*59e0*/  USEL UR5, UR39, UR5, !UP1 ;  /* 0x0000000527057287 */ /* 0x000fe4000c800000 */
[----:B------:R-:W-:Y:S01]  /*59f0*/  UISETP.GE.AND UP0, UPT, UR6, UR4, UPT ;  /* 0x000000040600728c */ /* 0x000fe2000bf06270 */
[----:B------:R-:W-:Y:S01]  /*5a00*/  UMOV UR8, UR13 ;  /* 0x0000000d00087c82 */ /* 0x000fe20008000000 */
[----:B------:R-:W-:Y:S02]  /*5a10*/  UIMAD.WIDE.U32 UR12, UR6, UR42, URZ ;  /* 0x0000002a060c72a5 */ /* 0x000fe4000f8e00ff */
[----:B------:R-:W-:Y:S04]  /*5a20*/  @UP2 USHF.R.U32.HI UR7, URZ, UR43, UR8 ;  /* 0x0000002bff072299 */ /* 0x000fe80008011608 */
[----:B------:R-:W-:Y:S01]  /*5a30*/  UIMAD UR8, UR10, UR7, URZ ;  /* 0x000000070a0872a4 */ /* 0x000fe2000f8e02ff */
[----:B------:R-:W-:Y:S03]  /*5a40*/  UMOV UR4, UR13 ;  /* 0x0000000d00047c82 */ /* 0x000fe60008000000 */
[----:B------:R-:W-:Y:S02]  /*5a50*/  UISETP.GE.OR UP0, UPT, UR5, UR8, UP0 ;  /* 0x000000080500728c */ /* 0x000fe40008706670 */
[----:B------:R-:W-:Y:S02]  /*5a60*/  USHF.R.U32.HI UR4, URZ, UR43, UR4 ;  /* 0x0000002bff047299 */ /* 0x000fe40008011604 */
[----:B------:R-:W-:Y:S02]  /*5a70*/  UIMAD.WIDE.U32 UR8, UR5, UR42, URZ ;  /* 0x0000002a050872a5 */ /* 0x000fe4000f8e00ff */
[----:B------:R-:W-:Y:S02]  /*5a80*/  USEL UR12, UR6, UR4, !UP2 ;  /* 0x00000004060c7287 */ /* 0x000fe4000d000000 */
[----:B------:R-:W-:Y:S02]  /*5a90*/  UIADD3 UR8, UPT, UPT, -UR5, URZ, URZ ;  /* 0x000000ff05087290 */ /* 0x000fe4000fffe1ff */
[----:B------:R-:W-:Y:S01]  /*5aa0*/  UIADD3 UR11, UPT, UPT, -UR12, URZ, URZ ;  /* 0x000000ff0c0b7290 */ /* 0x000fe2000fffe1ff */
[----:B------:R-:W-:Y:S01]  /*5ab0*/  @!UP0 UMOV UR4, UR9 ;  /* 0x0000000900048c82 */ /* 0x000fe20008000000 */
[----:B------:R-:W-:Y:S02]  /*5ac0*/  UIADD3 UR9, UPT, UPT, -UR6, URZ, URZ ;  /* 0x000000ff06097290 */ /* 0x000fe4000fffe1ff */
[----:B------:R-:W-:Y:S02]  /*5ad0*/  @!UP0 USHF.R.U32.HI UR4, URZ, UR43, UR4 ;  /* 0x0000002bff048299 */ /* 0x000fe40008011604 */
[----:B------:R-:W-:Y:S02]  /*5ae0*/  UIMAD UR11, UR10, UR11, UR6 ;  /* 0x0000000b0a0b72a4 */ /* 0x000fe4000f8e0206 */
[----:B------:R-:W-:Y:S04]  /*5af0*/  @!UP0 USEL UR4, UR5, UR4, !UP2 ;  /* 0x0000000405048287 */ /* 0x000fe8000d000000 */
[----:B------:R-:W-:Y:S02]  /*5b00*/  @!UP0 UIMAD UR11, UR7, UR11, UR4 ;  /* 0x0000000b070b82a4 */ /* 0x000fe4000f8e0204 */
[----:B------:R-:W-:Y:S02]  /*5b10*/  @!UP0 UIADD3 UR12, UPT, UPT, UR12, -UR4, URZ ;  /* 0x800000040c0c8290 */ /* 0x000fe4000fffe0ff */
[----:B------:R-:W-:Y:S02]  /*5b20*/  UIMAD UR7, UR44, UR8, UR39 ;  /* 0x000000082c0772a4 */ /* 0x000fe4000f8e0227 */
[----:B------:R-:W-:Y:S02]  /*5b30*/  @!UP0 UIMAD UR6, UR12, UR10, UR5 ;  /* 0x0000000a0c0682a4 */ /* 0x000fe4000f8e0205 */
[----:B------:R-:W-:Y:S01]  /*5b40*/  UIMAD UR4, UR21, UR9, UR38 ;  /* 0x00000009150472a4 */ /* 0x000fe2000f8e0226 */
[----:B------:R-:W-:Y:S02]  /*5b50*/  @!UP0 UMOV UR5, UR11 ;  /* 0x0000000b00058c82 */ /* 0x000fe40008000000 */
[----:B------:R-:W-:Y:S02]  /*5b60*/  UIMAD UR39, UR5, UR44, UR7 ;  /* 0x0000002c052772a4 */ /* 0x000fe4000f8e0207 */
[----:B------:R-:W-:Y:S11]  /*5b70*/  UIMAD UR38, UR6, UR21, UR4 ;  /* 0x00000015062672a4 */ /* 0x000ff6000f8e0204 */
[----:B------:R-:W-:Y:S01]  /*5b80*/  @!UPT UIADD3 URZ, UPT, UPT, URZ, URZ, URZ ;  /* 0x000000fffffff290 */ /* 0x000fe2000fffe0ff */
.L_x_92:
[----:B------:R-:W-:Y:S01]  /*5b90*/  UISETP.NE.AND UP0, UPT, UR41, 0x1, UPT ;  /* 0x000000012900788c */ /* 0x000fe2000bf05270 */
[----:B------:R-:W2:Y:S04]  /*5ba0*/  LDL R0, [R1+0x4] ;  /* 0x0000040001007983 */ /* 0x000ea80000100800 */
[----:B------:R-:W3:Y:S06]  /*5bb0*/  LDL R2, [R1+0x30] ;  /* 0x0000300001027983 */ /* 0x000eec0000100800 */
[----:B------:R-:W1:Y:S01]  /*5bc0*/  @!UP0 LDCU.128 UR12, c[0x0][0xb10] ;  /* 0x00016200ff0c87ac */ /* 0x000e620008000c00 */
[----:B------:R-:W4:Y:S01]  /*5bd0*/  @!UP0 LDCU UR5, c[0x0][0xb0c] ;  /* 0x00016180ff0587ac */ /* 0x000f220008000800 */
[----:B------:R-:W5:Y:S01]  /*5be0*/  @!UP0 LDCU UR10, c[0x0][0xb20] ;  /* 0x00016400ff0a87ac */ /* 0x000f620008000800 */
[----:B-1----:R-:W-:Y:S02]  /*5bf0*/  UIMAD.WIDE.U32 UR8, UR39, UR12, URZ ;  /* 0x0000000c270872a5 */ /* 0x002fe4000f8e00ff */
[----:B------:R-:W-:Y:S02]  /*5c00*/  UIMAD.WIDE.U32 UR6, UR38, UR15, URZ ;  /* 0x0000000f260672a5 */ /* 0x000fe4000f8e00ff */
[----:B------:R-:W-:Y:S03]  /*5c10*/  @!UP0 UISETP.NE.AND UP1, UPT, UR14, 0x1, UPT ;  /* 0x000000010e00888c */ /* 0x000fe6000bf25270 */
[----:B------:R-:W-:Y:S01]  /*5c20*/  @!UP0 UMOV UR4, UR9 ;  /* 0x0000000900048c82 */ /* 0x000fe20008000000 */
[----:B----4-:R-:W-:Y:S02]  /*5c30*/  @!UP0 UISETP.NE.AND UP2, UPT, UR5, 0x1, UPT ;  /* 0x000000010500888c */ /* 0x010fe4000bf45270 */
[----:B------:R-:W-:Y:S01]  /*5c40*/  @!UP0 USHF.R.U32.HI UR4, URZ, UR13, UR4 ;  /* 0x0000000dff048299 */ /* 0x000fe20008011604 */
[----:B------:R-:W-:Y:S02]  /*5c50*/  @!UP0 UMOV UR6, UR7 ;  /* 0x0000000700068c82 */ /* 0x000fe40008000000 */
[----:B-----5:R-:W-:Y:S02]  /*5c60*/  @!UP0 USHF.R.U32.HI UR6, URZ, UR10, UR6 ;  /* 0x0000000aff068299 */ /* 0x020fe40008011606 */
[----:B------:R-:W-:Y:S02]  /*5c70*/  @!UP0 USEL UR7, UR39, UR4, !UP2 ;  /* 0x0000000427078287 */ /* 0x000fe4000d000000 */
[----:B------:R-:W-:Y:S04]  /*5c80*/  @!UP0 USEL UR6, UR38, UR6, !UP1 ;  /* 0x0000000626068287 */ /* 0x000fe8000c800000 */
[----:B------:R-:W-:Y:S02]  /*5c90*/  @!UP0 UIADD3 UR4, UPT, UPT, -UR7, UR6, URZ ;  /* 0x0000000607048290 */ /* 0x000fe4000fffe1ff */
[----:B------:R-:W-:Y:S02]  /*5ca0*/  @!UP0 UIADD3 UR6, UPT, UPT, UR7, -UR6, URZ ;  /* 0x8000000607068290 */ /* 0x000fe4000fffe0ff */
[----:B------:R-:W-:Y:S02]  /*5cb0*/  UIADD3 UR7, UPT, UPT, UR17, 0x1, URZ ;  /* 0x0000000111077890 */ /* 0x000fe4000fffe0ff */
[----:B------:R-:W-:Y:S02]  /*5cc0*/  @!UP0 UIMAD UR39, UR4, UR5, UR39 ;  /* 0x00000005042782a4 */ /* 0x000fe4000f8e0227 */
[----:B------:R-:W-:Y:S02]  /*5cd0*/  @!UP0 UIMAD UR38, UR6, UR14, UR38 ;  /* 0x0000000e062682a4 */ /* 0x000fe4000f8e0226 */
[----:B------:R-:W-:Y:S01]  /*5ce0*/  IMAD.U32 R250, RZ, RZ, UR7 ;  /* 0x00000007fffa7e24 */ /* 0x000fe2000f8e00ff */
[----:B--2---:R-:W-:Y:S02]  /*5cf0*/  R2UR UR18, R0 ;  /* 0x00000000001272ca */ /* 0x004fe400000e0000 */
[----:B---3--:R-:W-:Y:S11]  /*5d00*/  R2UR UR11, R2 ;  /* 0x00000000020b72ca */ /* 0x008ff600000e0000 */
[----:B------:R-:W-:Y:S04]  /*5d10*/  UISETP.NE.U32.AND UP3, UPT, UR18, URZ, UPT ;  /* 0x000000ff1200728c */ /* 0x000fe8000bf65070 */
[----:B------:R-:W-:Y:S09]  /*5d20*/  UISETP.NE.AND.EX UP3, UPT, UR11, URZ, UPT, UP3 ;  /* 0x000000ff0b00728c */ /* 0x000ff2000bf65330 */
[----:B------:R-:W-:Y:S05]  /*5d30*/  BRA.U !UP3, `(.L_x_93) ;  /* 0x000000010b547547 */ /* 0x000fea000b800000 */
[----:B------:R-:W1:Y:S01]  /*5d40*/  LDCU.64 UR8, c[0x0][0x358] ;  /* 0x00006b00ff0877ac */ /* 0x000e620008000a00 */
[----:B------:R-:W2:Y:S01]  /*5d50*/  LDL R3, [R1+0xc] ;  /* 0x00000c0001037983 */ /* 0x000ea20000100800 */
[----:B------:R-:W-:Y:S01]  /*5d60*/  R2UR UR6, R0 ;  /* 0x00000000000672ca */ /* 0x000fe200000e0000 */
[----:B------:R-:W-:Y:S02]  /*5d70*/  IMAD.MOV.U32 R244, RZ, RZ, 0x1 ;  /* 0x00000001fff47424 */ /* 0x000fe400078e00ff */
[----:B------:R-:W3:Y:S02]  /*5d80*/  LDL R2, [R1+0x8] ;  /* 0x0000080001027983 */ /* 0x000ee40000100800 */
[----:B---3--:R-:W-:Y:S02]  /*5d90*/  R2UR UR4, R2 ;  /* 0x00000000020472ca */ /* 0x008fe400000e0000 */
[----:B--2---:R-:W-:Y:S11]  /*5da0*/  R2UR UR5, R3 ;  /* 0x00000000030572ca */ /* 0x004ff600000e0000 */
[----:B------:R-:W-:Y:S02]  /*5db0*/  @!UPT UIADD3 URZ, UPT, UPT, URZ, URZ, URZ ;  /* 0x000000fffffff290 */ /* 0x000fe4000fffe0ff */
[----:B------:R-:W-:Y:S04]  /*5dc0*/  UISETP.NE.U32.AND UP0, UPT, UR5, URZ, UPT ;  /* 0x000000ff0500728c */ /* 0x000fe8000bf05070 */
[----:B------:R-:W-:Y:S06]  /*5dd0*/  UISETP.NE.AND.EX UP0, UPT, UR4, URZ, UPT, UP0 ;  /* 0x000000ff0400728c */ /* 0x000fec000bf05300 */
[----:B------:R-:W-:Y:S05]  /*5de0*/  PLOP3.LUT P0, PT, PT, PT, UP0, 0x80, 0x8 ;  /* 0x000000000008781c */ /* 0x000fea0003f0f008 */
[----:B------:R-:W2:Y:S01]  /*5df0*/  @UP0 LDCU.64 UR4, c[0x0][0x888] ;  /* 0x00011100ff0407ac */ /* 0x000ea20008000a00 */
[----:B------:R-:W-:Y:S04]  /*5e00*/  @UP0 UIMAD UR6, UR36, UR6, URZ ;  /* 0x00000006240602a4 */ /* 0x000fe8000f8e02ff */
[----:B--2---:R-:W-:Y:S06]  /*5e10*/  @UP0 UIMAD.WIDE UR4, UR6, 0x4, UR4 ;  /* 0x00000004060408a5 */ /* 0x004fec000f8e0204 */
[----:B------:R-:W-:Y:S02]  /*5e20*/  IMAD.U32 R2, RZ, RZ, UR4 ;  /* 0x00000004ff027e24 */ /* 0x000fe4000f8e00ff */
[----:B------:R-:W-:Y:S05]  /*5e30*/  IMAD.U32 R3, RZ, RZ, UR5 ;  /* 0x00000005ff037e24 */ /* 0x000fea000f8e00ff */
[----:B-1----:R-:W2:Y:S02]  /*5e40*/  @P0 LDG.E R0, desc[UR8][R2.64] ;  /* 0x0000000802000981 */ /* 0x002ea4000c1e1900 */
[----:B--2---:R-:W-:Y:S01]  /*5e50*/  @P0 R2UR UR45, R0 ;  /* 0x00000000002d02ca */ /* 0x004fe200000e0000 */
[----:B------:R-:W-:Y:S05]  /*5e60*/  IMAD.MOV.U32 R0, RZ, RZ, 0x1 ;  /* 0x00000001ff007424 */ /* 0x000fea00078e00ff */
[----:B------:R-:W-:Y:S08]  /*5e70*/  @!P0 PRMT R244, R0, 0x7610, R244 ;  /* 0x0000761000f48816 */ /* 0x000ff000000000f4 */
[----:B------:R-:W1:Y:S02]  /*5e80*/  @!UP0 LDCU UR45, c[0x0][0x880] ;  /* 0x00011000ff2d87ac */ /* 0x000e640008000800 */
.L_x_93:
[----:B------:R-:W2:Y:S04]  /*5e90*/  LDL R0, [R1+0x10] ;  /* 0x0000100001007983 */ /* 0x000ea80000100800 */
[----:B------:R-:W3:Y:S02]  /*5ea0*/  LDL R2, [R1+0x2c] ;  /* 0x00002c0001027983 */ /* 0x000ee40000100800 */
[----:B---3--:R-:W-:Y:S02]  /*5eb0*/  R2UR UR4, R2 ;  /* 0x00000000020472ca */ /* 0x008fe400000e0000 */
[----:B--2---:R-:W-:Y:S11]  /*5ec0*/  R2UR UR5, R0 ;  /* 0x00000000000572ca */ /* 0x004ff600000e0000 */
[----:B------:R-:W-:Y:S02]  /*5ed0*/  @!UPT UIADD3 URZ, UPT, UPT, URZ, URZ, URZ ;  /* 0x000000fffffff290 */ /* 0x000fe4000fffe0ff */
[----:B------:R-:W-:Y:S04]  /*5ee0*/  UISETP.NE.U32.AND UP0, UPT, UR5, URZ, UPT ;  /* 0x000000ff0500728c */ /* 0x000fe8000bf05070 */
[----:B------:R-:W-:Y:S09]  /*5ef0*/  UISETP.NE.AND.EX UP0, UPT, UR4, URZ, UPT, UP0 ;  /* 0x000000ff0400728c */ /* 0x000ff2000bf05300 */
[----:B------:R-:W-:Y:S05]  /*5f00*/  BRA.U !UP0, `(.L_x_94) ;  /* 0x00000001084c7547 */ /* 0x000fea000b800000 */
[----:B------:R-:W2:Y:S01]  /*5f10*/  LDCU.64 UR8, c[0x0][0x358] ;  /* 0x00006b00ff0877ac */ /* 0x000ea20008000a00 */
[----:B------:R-:W3:Y:S01]  /*5f20*/  LDL R3, [R1+0x28] ;  /* 0x0000280001037983 */ /* 0x000ee20000100800 */
[----:B------:R-:W-:Y:S03]  /*5f30*/  R2UR UR6, R0 ;  /* 0x00000000000672ca */ /* 0x000fe600000e0000 */
[----:B------:R-:W4:Y:S02]  /*5f40*/  LDL R2, [R1+0x24] ;  /* 0x0000240001027983 */ /* 0x000f240000100800 */
[----:B----4-:R-:W-:Y:S02]  /*5f50*/  R2UR UR4, R2 ;  /* 0x00000000020472ca */ /* 0x010fe400000e0000 */
[----:B---3--:R-:W-:Y:S11]  /*5f60*/  R2UR UR5, R3 ;  /* 0x00000000030572ca */ /* 0x008ff600000e0000 */
[----:B------:R-:W-:Y:S02]  /*5f70*/  @!UPT UIADD3 URZ, UPT, UPT, URZ, URZ, URZ ;  /* 0x000000fffffff290 */ /* 0x000fe4000fffe0ff */
[----:B------:R-:W-:Y:S04]  /*5f80*/  UISETP.NE.U32.AND UP0, UPT, UR5, URZ, UPT ;  /* 0x000000ff0500728c */ /* 0x000fe8000bf05070 */
[----:B------:R-:W-:Y:S06]  /*5f90*/  UISETP.NE.AND.EX UP0, UPT, UR4, URZ, UPT, UP0 ;  /* 0x000000ff0400728c */ /* 0x000fec000bf05300 */
[----:B------:R-:W-:Y:S05]  /*5fa0*/  PLOP3.LUT P0, PT, PT, PT, UP0, 0x80, 0x8 ;  /* 0x000000000008781c */ /* 0x000fea0003f0f008 */
[----:B------:R-:W3:Y:S01]  /*5fb0*/  @UP0 LDCU.64 UR4, c[0x0][0x8a8] ;  /* 0x00011500ff0407ac */ /* 0x000ee20008000a00 */
[----:B------:R-:W-:Y:S04]  /*5fc0*/  @UP0 UIMAD UR6, UR36, UR6, URZ ;  /* 0x00000006240602a4 */ /* 0x000fe8000f8e02ff */
[----:B---3--:R-:W-:Y:S06]  /*5fd0*/  @UP0 UIMAD.WIDE UR4, UR6, 0x4, UR4 ;  /* 0x00000004060408a5 */ /* 0x008fec000f8e0204 */
[----:B------:R-:W-:Y:S02]  /*5fe0*/  IMAD.U32 R2, RZ, RZ, UR4 ;  /* 0x00000004ff027e24 */ /* 0x000fe4000f8e00ff */
[----:B------:R-:W-:Y:S05]  /*5ff0*/  IMAD.U32 R3, RZ, RZ, UR5 ;  /* 0x00000005ff037e24 */ /* 0x000fea000f8e00ff */
[----:B--2---:R-:W2:Y:S02]  /*6000*/  @P0 LDG.E R0, desc[UR8][R2.64] ;  /* 0x0000000802000981 */ /* 0x004ea4000c1e1900 */
[----:B--2---:R-:W-:Y:S11]  /*6010*/  @P0 R2UR UR37, R0 ;  /* 0x00000000002502ca */ /* 0x004ff600000e0000 */
[----:B------:R-:W-:Y:S03]  /*6020*/  @!UPT UIADD3 URZ, UPT, UPT, URZ, URZ, URZ ;  /* 0x000000fffffff290 */ /* 0x000fe6000fffe0ff */
[----:B------:R-:W2:Y:S02]  /*6030*/  @!UP0 LDCU UR37, c[0x0][0x8a0] ;  /* 0x00011400ff2587ac */ /* 0x000ea40008000800 */
.L_x_94:
[----:B------:R-:W3:Y:S01]  /*6040*/  LDL R0, [R1+0x14] ;  /* 0x0000140001007983 */ /* 0x000ee20000100800 */
[----:B------:R-:W-:Y:S01]  /*6050*/  UPLOP3.LUT UP1, UPT, UPT, UPT, UPT, 0x40, 0x4 ;  /* 0x000000000004789c */ /* 0x000fe20003f2e870 */
[----:B------:R-:W-:Y:S02]  /*6060*/  R2UR UR7, R246 ;  /* 0x00000000f60772ca */ /* 0x000fe400000e0000 */
[----:B------:R-:W-:Y:S02]  /*6070*/  CS2R R162, SRZ ;  /* 0x0000000000a27805 */ /* 0x000fe4000001ff00 */
[----:B------:R-:W-:Y:S02]  /*6080*/  R2UR UR6, R248 ;  /* 0x00000000f80672ca */ /* 0x000fe400000e0000 */
[----:B------:R-:W-:Y:S02]  /*6090*/  CS2R R160, SRZ ;  /* 0x0000000000a07805 */ /* 0x000fe4000001ff00 */
[----:B------:R-:W-:Y:S02]  /*60a0*/  PLOP3.LUT P3, PT, PT, PT, PT, 0x8, 0x80 ;  /* 0x000000000080781c */ /* 0x000fe40003f6e170 */
[----:B------:R-:W-:Y:S02]  /*60b0*/  CS2R R158, SRZ ;  /* 0x00000000009e7805 */ /* 0x000fe4000001ff00 */
        /* <DEDUP_REMOVED lines=12> */
[----:B---3--:R-:W-:Y:S01]  /*6180*/  R2UR UR4, R0 ;  /* 0x00000000000472ca */ /* 0x008fe200000e0000 */
[----:B------:R-:W-:Y:S11]  /*6190*/  IMAD.U32 R0, RZ, RZ, UR7 ;  /* 0x00000007ff007e24 */ /* 0x000ff6000f8e00ff */
[----:B------:R-:W-:Y:S01]  /*61a0*/  @!UPT UIADD3 URZ, UPT, UPT, URZ, URZ, URZ ;  /* 0x000000fffffff290 */ /* 0x000fe2000fffe0ff */
[----:B------:R-:W-:Y:S06]  /*61b0*/  UISETP.NE.AND UP4, UPT, UR4, URZ, UPT ;  /* 0x000000ff0400728c */ /* 0x000fec000bf85270 */
[----:B------:R-:W-:Y:S05]  /*61c0*/  PLOP3.LUT P1, PT, PT, PT, UP4, 0x80, 0x8 ;  /* 0x000000000008781c */ /* 0x000fea0003f2f048 */
[----:B------:R-:W3:Y:S01]  /*61d0*/  @UP4 LDCU.64 UR4, c[0x0][0x888] ;  /* 0x00011100ff0447ac */ /* 0x000ee20008000a00 */
[----:B------:R-:W-:Y:S07]  /*61e0*/  @UP4 UPLOP3.LUT UP1, UPT, UPT, UPT, UP3, 0x80, 0x8 ;  /* 0x000000000008489c */ /* 0x000fee0003f2f030 */
[----:B------:R-:W-:Y:S01]  /*61f0*/  @P1 LOP3.LUT P0, RZ, R244, 0xff, RZ, 0xc0, !PT ;  /* 0x000000fff4ff1812 */ /* 0x000fe2000780c0ff */
[----:B-1----:R-:W-:Y:S02]  /*6200*/  @UP4 UISETP.NE.AND UP2, UPT, UR45, URZ, UPT ;  /* 0x000000ff2d00428c */ /* 0x002fe4000bf45270 */
[----:B---3--:R-:W-:Y:S02]  /*6210*/  @UP4 UISETP.NE.U32.AND UP0, UPT, UR4, URZ, UPT ;  /* 0x000000ff0400428c */ /* 0x008fe4000bf05070 */
[----:B------:R-:W-:Y:S02]  /*6220*/  @UP4 USEL UR4, URZ, 0xffffffff, UP2 ;  /* 0xffffffffff044887 */ /* 0x000fe40009000000 */
[----:B------:R-:W-:Y:S04]  /*6230*/  @UP4 UISETP.NE.AND.EX UP0, UPT, UR5, URZ, UPT, UP0 ;  /* 0x000000ff0500428c */ /* 0x000fe8000bf05300 */
[----:B------:R-:W-:Y:S03]  /*6240*/  @UP4 USEL UR5, URZ, 0xffffffff, UP0 ;  /* 0xffffffffff054887 */ /* 0x000fe60008000000 */
[----:B------:R-:W-:Y:S01]  /*6250*/  @P1 VOTEU.ANY UP0, P0 ;  /* 0x0000000000ff1886 */ /* 0x000fe20000000100 */
[----:B------:R-:W-:Y:S02]  /*6260*/  @UP1 USEL UR4, UR5, UR4, !UP0 ;  /* 0x0000000405041287 */ /* 0x000fe4000c000000 */
[----:B------:R-:W-:Y:S02]  /*6270*/  ULEA UR5, UR40, UR16, 0x3 ;  /* 0x0000001028057291 */ /* 0x000fe4000f8e18ff */
[----:B------:R-:W-:Y:S04]  /*6280*/  @UP4 ULOP3.LUT UR4, UR4, 0x1, URZ, 0xc0, !UPT ;  /* 0x0000000104044892 */ /* 0x000fe8000f8ec0ff */
[----:B------:R-:W-:Y:S06]  /*6290*/  UISETP.NE.U32.OR UP0, UPT, UR4, 0x1, !UP4 ;  /* 0x000000010400788c */ /* 0x000fec000e705470 */
[----:B------:R-:W-:Y:S11]  /*62a0*/  PLOP3.LUT P0, PT, PT, PT, UP0, 0x80, 0x8 ;  /* 0x000000000008781c */ /* 0x000ff60003f0f008 */
[----:B------:R-:W-:Y:S02]  /*62b0*/  @!UPT UIADD3 URZ, UPT, UPT, URZ, URZ, URZ ;  /* 0x000000fffffff290 */ /* 0x000fe4000fffe0ff */
[----:B------:R-:W-:Y:S04]  /*62c0*/  @P0 SHF.L.U32 R0, R0, 0x1f, RZ ;  /* 0x0000001f00000819 */ /* 0x000fe800000006ff */
[----:B------:R1:W3:Y:S02]  /*62d0*/  @P0 SYNCS.PHASECHK.TRANS64.TRYWAIT P2, [UR16+0xa0], R0 ;  /* 0x0000a000ff0005a7 */ /* 0x0002e40008041110 */
[----:B-1----:R-:W-:Y:S05]  /*62e0*/  IMAD.U32 R0, RZ, RZ, UR6 ;  /* 0x00000006ff007e24 */ /* 0x002fea000f8e00ff */
[----:B------:R-:W-:Y:S04]  /*62f0*/  SHF.L.U32 R4, R0, 0x1f, RZ ;  /* 0x0000001f00047819 */ /* 0x000fe800000006ff */
[----:B------:R1:W4:Y:S01]  /*6300*/  SYNCS.PHASECHK.TRANS64.TRYWAIT P1, [UR5+0xe0], R4 ;  /* 0x0000e004ff0075a7 */ /* 0x0003220008021105 */
[----:B---3--:R-:W-:Y:S01]  /*6310*/  @P0 PLOP3.LUT P3, PT, P2, PT, PT, 0x8, 0x80 ;  /* 0x000000000080081c */ /* 0x008fe2000176e170 */
[----:B------:R-:W-:Y:S01]  /*6320*/  @!UPT UIADD3 URZ, UPT, UPT, URZ, URZ, URZ ;  /* 0x000000fffffff290 */ /* 0x000fe2000fffe0ff */
[----:B-1----:R-:W-:Y:S11]  /*6330*/  BRA.U !UP0, `(.L_x_95) ;  /* 0x00000005082c7547 */ /* 0x002ff6000b800000 */
[----:B------:R-:W-:Y:S01]  /*6340*/  LOP3.LUT P0, RZ, R244, 0xff, RZ, 0xc0, !PT ;  /* 0x000000fff4ff7812 */ /* 0x000fe2000780c0ff */
[----:B------:R-:W-:Y:S01]  /*6350*/  @!UPT UIADD3 URZ, UPT, UPT, URZ, URZ, URZ ;  /* 0x000000fffffff290 */ /* 0x000fe2000fffe0ff */
[----:B------:R-:W-:Y:S11]  /*6360*/  @!P3 BRA `(.L_x_96) ;  /* 0x000000000018b947 */ /* 0x000ff60003800000 */
[----:B------:R-:W-:Y:S11]  /*6370*/  R2UR UR4, R246 ;  /* 0x00000000f60472ca */ /* 0x000ff600000e0000 */
[----:B------:R-:W-:Y:S02]  /*6380*/  @!UPT UIADD3 URZ, UPT, UPT, URZ, URZ, URZ ;  /* 0x000000fffffff290 */ /* 0x000fe4000fffe0ff */
[----:B------:R-:W-:Y:S05]  /*6390*/  IMAD.U32 R0, RZ, RZ, UR4 ;  /* 0x00000004ff007e24 */ /* 0x000fea000f8e00ff */
[----:B------:R-:W-:Y:S04]  /*63a0*/  SHF.L.U32 R0, R0, 0x1f, RZ ;  /* 0x0000001f00007819 */ /* 0x000fe800000006ff */
[----:B------:R-:W1:Y:S02]  /*63b0*/  SYNCS.PHASECHK.TRANS64.TRYWAIT P2, [UR16+0xa0], R0 ;  /* 0x0000a000ff0075a7 */ /* 0x000e640008041110 */
[----:B-1----:R-:W-:Y:S05]  /*63c0*/  @!P2 BRA `(.L_x_97) ;  /* 0x0000004c00a0a947 */ /* 0x002fea0003800000 */
.L_x_96:
[----:B------:R-:W3:Y:S01]  /*63d0*/  LDL R5, [R1+0xc] ;  /* 0x00000c0001057983 */ /* 0x000ee20000100800 */
[----:B------:R-:W-:Y:S02]  /*63e0*/  CS2R R22, SRZ ;  /* 0x0000000000167805 */ /* 0x000fe4000001ff00 */
[----:B------:R-:W-:Y:S02]  /*63f0*/  CS2R R136, SRZ ;  /* 0x0000000000887805 */ /* 0x000fe4000001ff00 */
[----:B------:R-:W-:Y:S01]  /*6400*/  CS2R R138, SRZ ;  /* 0x00000000008a7805 */ /* 0x000fe2000001ff00 */
[----:B------:R-:W5:Y:S01]  /*6410*/  LDL R3, [R1+0x8] ;  /* 0x0000080001037983 */ /* 0x000f620000100800 */
[----:B------:R-:W-:Y:S01]  /*6420*/  UISETP.NE.AND UP1, UPT, UR45, URZ, UPT ;  /* 0x000000ff2d00728c */ /* 0x000fe2000bf25270 */
        /* <DEDUP_REMOVED lines=12> */
[----:B------:R-:W-:Y:S11]  /*64f0*/  R2UR UR7, R246 ;  /* 0x00000000f60772ca */ /* 0x000ff600000e0000 */
[----:B------:R-:W-:Y:S02]  /*6500*/  @!UPT UIADD3 URZ, UPT, UPT, URZ, URZ, URZ ;  /* 0x000000fffffff290 */ /* 0x000fe4000fffe0ff */
[----:B------:R-:W-:Y:S06]  /*6510*/  ULOP3.LUT UR7, UR7, 0x1, URZ, 0x3c, !UPT ;  /* 0x0000000107077892 */ /* 0x000fec000f8e3cff */
[----:B------:R-:W-:Y:S01]  /*6520*/  IMAD.U32 R246, RZ, RZ, UR7 ;  /* 0x00000007fff67e24 */ /* 0x000fe2000f8e00ff */
[----:B-----5:R-:W-:Y:S02]  /*6530*/  R2UR UR4, R3 ;  /* 0x00000000030472ca */ /* 0x020fe400000e0000 */
[----:B---3--:R-:W-:Y:S11]  /*6540*/  R2UR UR6, R5 ;  /* 0x00000000050672ca */ /* 0x008ff600000e0000 */
[----:B------:R-:W-:Y:S02]  /*6550*/  @!UPT UIADD3 URZ, UPT, UPT, URZ, URZ, URZ ;  /* 0x000000fffffff290 */ /* 0x000fe4000fffe0ff */
[----:B------:R-:W-:Y:S04]  /*6560*/  UISETP.NE.U32.AND UP0, UPT, UR6, URZ, UPT ;  /* 0x000000ff0600728c */ /* 0x000fe8000bf05070 */
[----:B------:R-:W-:Y:S02]  /*6570*/  UISETP.NE.AND.EX UP0, UPT, UR4, URZ, UPT, UP0 ;  /* 0x000000ff0400728c */ /* 0x000fe4000bf05300 */
[----:B------:R-:W-:Y:S02]  /*6580*/  USEL UR4, URZ, 0xffffffff, UP1 ;  /* 0xffffffffff047887 */ /* 0x000fe40008800000 */
[----:B------:R-:W-:Y:S03]  /*6590*/  USEL UR6, URZ, 0xffffffff, UP0 ;  /* 0xffffffffff067887 */ /* 0x000fe60008000000 */
[----:B------:R-:W-:Y:S01]  /*65a0*/  VOTEU.ANY UP0, P0 ;  /* 0x0000000000ff7886 */ /* 0x000fe20000000100 */
[----:B------:R-:W-:Y:S04]  /*65b0*/  @UP3 USEL UR4, UR6, UR4, !UP0 ;  /* 0x0000000406043287 */ /* 0x000fe8000c000000 */
[----:B------:R-:W-:Y:S04]  /*65c0*/  ULOP3.LUT UR4, UR4, 0x1, URZ, 0xc0, !UPT ;  /* 0x0000000104047892 */ /* 0x000fe8000f8ec0ff */
[----:B------:R-:W-:Y:S02]  /*65d0*/  UISETP.NE.U32.AND UP0, UPT, UR4, 0x1, UPT ;  /* 0x000000010400788c */ /* 0x000fe4000bf05070 */
[----:B------:R-:W-:Y:S04]  /*65e0*/  UIADD3 UR4, UPT, UPT, UR16, 0xa8, URZ ;  /* 0x000000a810047890 */ /* 0x000fe8000fffe0ff */
[----:B------:R-:W-:Y:S01]  /*65f0*/  PLOP3.LUT P0, PT, PT, PT, UP0, 0x80, 0x8 ;  /* 0x000000000008781c */ /* 0x000fe20003f0f008 */
[----:B------:R-:W-:Y:S11]  /*6600*/  UPRMT UR4, UR20, 0x654, UR4 ;  /* 0x0000065414047896 */ /* 0x000ff60008000004 */
[----:B------:R-:W-:Y:S01]  /*6610*/  @!UPT UIADD3 URZ, UPT, UPT, URZ, URZ, URZ ;  /* 0x000000fffffff290 */ /* 0x000fe2000fffe0ff */
[----:B-1----:R-:W1:Y:S02]  /*6620*/  @P0 S2R R2, SR_TID.X ;  /* 0x0000000000020919 */ /* 0x002e640000002100 */
[--C-:B-1----:R-:W-:Y:S01]  /*6630*/  @P0 SHF.R.U32.HI R0, RZ, 0x4, R2.reuse ;  /* 0x00000004ff000819 */ /* 0x102fe20000011602 */
[----:B------:R-:W-:Y:S03]  /*6640*/  @P0 IMAD.SHL.U32 R3, R2, 0x10, RZ ;  /* 0x0000001002030824 */ /* 0x000fe600078e00ff */
[----:B------:R-:W-:Y:S02]  /*6650*/  @P0 LOP3.LUT R0, R0, 0x1, RZ, 0xc0, !PT ;  /* 0x0000000100000812 */ /* 0x000fe400078ec0ff */
[----:B------:R-:W-:Y:S02]  /*6660*/  @P0 LOP3.LUT R3, R3, 0xf0, RZ, 0xc0, !PT ;  /* 0x000000f003030812 */ /* 0x000fe400078ec0ff */
[----:B------:R-:W-:Y:S05]  /*6670*/  @P0 LOP3.LUT R0, R0, 0x60, R2, 0xf8, !PT ;  /* 0x0000006000000812 */ /* 0x000fea00078ef802 */
[----:B------:R-:W-:Y:S05]  /*6680*/  @P0 IMAD R0, R0, 0x8, R3 ;  /* 0x0000000800000824 */ /* 0x000fea00078e0203 */
[----:B------:R1:W3:Y:S04]  /*6690*/  @P0 LDS.64 R22, [R0+UR16+0x180] ;  /* 0x0001801000160984 */ /* 0x0002e80008000a00 */
[----:B------:R1:W1:Y:S04]  /*66a0*/  @P0 LDS.64 R136, [R0+UR16+0x580] ;  /* 0x0005801000880984 */ /* 0x0002680008000a00 */
        /* <DEDUP_REMOVED lines=12> */
[----:B------:R1:W1:Y:S01]  /*6770*/  @P0 LDS.64 R162, [R0+UR16+0x3980] ;  /* 0x0039801000a20984 */ /* 0x0002620008000a00 */
[----:B------:R-:W-:Y:S01]  /*6780*/  @!PT LDS RZ, [RZ] ;  /* 0x00000000fffff984 */ /* 0x000fe20000000800 */
[----:B------:R-:W-:Y:S01]  /*6790*/  @!PT LDS RZ, [RZ] ;  /* 0x00000000fffff984 */ /* 0x000fe20000000800 */
[----:B------:R-:W-:Y:S01]  /*67a0*/  @!PT LDS RZ, [RZ] ;  /* 0x00000000fffff984 */ /* 0x000fe20000000800 */
[----:B------:R-:W-:Y:S01]  /*67b0*/  @!PT LDS RZ, [RZ] ;  /* 0x00000000fffff984 */ /* 0x000fe20000000800 */
[----:B------:R5:W-:Y:S06]  /*67c0*/  MEMBAR.ALL.CTA ;  /* 0x0000000000007992 */ /* 0x000bec0000008000 */
[----:B-----5:R-:W5:Y:S02]  /*67d0*/  FENCE.VIEW.ASYNC.S ;  /* 0x00000000000073c6 */ /* 0x020f640000000000 */
[----:B---3-5:R-:W-:Y:S01]  /*67e0*/  SYNCS.ARRIVE.TRANS64.RED.A1T0 RZ, [UR4], RZ ;  /* 0x000000ffffff79a7 */ /* 0x028fe20008100404 */
.L_x_95:
[----:B------:R-:W3:Y:S01]  /*67f0*/  S2R R19, SR_TID.X ;  /* 0x0000000000137919 */ /* 0x000ee20000002100 */
[----:B----4-:R-:W-:Y:S05]  /*6800*/  @P1 BRA `(.L_x_98) ;  /* 0x0000000000081947 */ /* 0x010fea0003800000 */
[----:B------:R-:W4:Y:S02]  /*6810*/  SYNCS.PHASECHK.TRANS64.TRYWAIT P0, [UR5+0xe0], R4 ;  /* 0x0000e004ff0075a7 */ /* 0x000f240008001105 */
[----:B----4-:R-:W-:Y:S05]  /*6820*/  @!P0 BRA `(.L_x_99) ;  /* 0x0000004800a08947 */ /* 0x010fea0003800000 */
.L_x_98:
[----:B---3--:R-:W-:Y:S01]  /*6830*/  SHF.R.U32.HI R19, RZ, 0x5, R19 ;  /* 0x00000005ff137819 */ /* 0x008fe20000011613 */
[----:B------:R-:W-:Y:S04]  /*6840*/  ULEA.HI UR4, UR40, UR40, URZ, 0x1 ;  /* 0x0000002828047291 */ /* 0x000fe8000f8f08ff */
[----:B------:R-:W-:Y:S02]  /*6850*/  USHF.R.U32.HI UR5, URZ, 0x1, UR4 ;  /* 0x00000001ff057899 */ /* 0x000fe40008011604 */
[----:B------:R-:W-:Y:S04]  /*6860*/  ULOP3.LUT UR4, UR4, 0xffe, URZ, 0xc0, !UPT ;  /* 0x00000ffe04047892 */ /* 0x000fe8000f8ec0ff */
[----:B------:R-:W-:Y:S01]  /*6870*/  UIADD3 UR4, UPT, UPT, -UR4, UR40, URZ ;  /* 0x0000002804047290 */ /* 0x000fe2000fffe1ff */
[----:B------:R-:W-:Y:S04]  /*6880*/  IMAD.U32 R2, RZ, RZ, UR5 ;  /* 0x00000005ff027e24 */ /* 0x000fe8000f8e00ff */
[----:B------:R-:W-:Y:S01]  /*6890*/  IMAD R2, R2, 0xf0, R16 ;  /* 0x000000f002027824 */ /* 0x000fe200078e0210 */
[----:B-1----:R-:W-:Y:S05]  /*68a0*/  MOV R0, UR4 ;  /* 0x0000000400007c02 */ /* 0x002fea0008000f00 */
[----:B------:R-:W-:Y:S05]  /*68b0*/  IMAD R17, R0, 0x100000, R2 ;  /* 0x0010000000117824 */ /* 0x000fea00078e0202 */
[----:B------:R-:W-:Y:S04]  /*68c0*/  SHF.R.U32.HI R0, RZ, 0x15, R17 ;  /* 0x00000015ff007819 */ /* 0x000fe80000011611 */
[----:B------:R-:W-:Y:S11]  /*68d0*/  LOP3.LUT P0, RZ, R0, 0x3, R19, 0x48, !PT ;  /* 0x0000000300ff7812 */ /* 0x000ff60007804813 */
[----:B------:R-:W-:Y:S02]  /*68e0*/  @!UPT UIADD3 URZ, UPT, UPT, URZ, URZ, URZ ;  /* 0x000000fffffff290 */ /* 0x000fe4000fffe0ff */
[----:B------:R-:W-:Y:S05]  /*68f0*/  @!P0 BRA `(.L_x_100) ;  /* 0x0000000000408947 */ /* 0x000fea0003800000 */
[----:B------:R-:W1:Y:S01]  /*6900*/  LDCU.64 UR8, c[0x4][0x68] ;  /* 0x01000d00ff0877ac */ /* 0x000e620008000a00 */
[----:B------:R-:W-:Y:S01]  /*6910*/  MOV R3, 0x0 ;  /* 0x0000000000037802 */ /* 0x000fe20000000f00 */
[----:B------:R-:W-:Y:S02]  /*6920*/  HFMA2 R12, -RZ, RZ, 0, 5.9604644775390625e-08 ;  /* 0x00000001ff0c7431 */ /* 0x000fe400000001ff */
[----:B------:R-:W-:Y:S02]  /*6930*/  IMAD.MOV.U32 R8, RZ, RZ, 0x192 ;  /* 0x00000192ff087424 */ /* 0x000fe400078e00ff */
[----:B------:R-:W-:Y:S01]  /*6940*/  IMAD.MOV.U32 R13, RZ, RZ, RZ ;  /* 0x000000ffff0d7224 */ /* 0x000fe200078e00ff */
[----:B------:R-:W3:Y:S01]  /*6950*/  LDCU.64 UR6, c[0x4][0x70] ;  /* 0x01000e00ff0677ac */ /* 0x000ee20008000a00 */
[----:B------:R-:W4:Y:S01]  /*6960*/  LDC.64 R2, c[0x4][R3] ;  /* 0x0100000003027b82 */ /* 0x000f220000000a00 */
[----:B------:R-:W5:Y:S01]  /*6970*/  LDCU.64 UR4, c[0x4][0x8] ;  /* 0x01000100ff0477ac */ /* 0x000f620008000a00 */
[----:B-1----:R-:W-:Y:S01]  /*6980*/  MOV R5, UR9 ;  /* 0x0000000900057c02 */ /* 0x002fe20008000f00 */
[----:B------:R-:W-:Y:S01]  /*6990*/  IMAD.U32 R4, RZ, RZ, UR8 ;  /* 0x00000008ff047e24 */ /* 0x000fe2000f8e00ff */
[----:B---3--:R-:W-:Y:S01]  /*69a0*/  MOV R7, UR7 ;  /* 0x0000000700077c02 */ /* 0x008fe20008000f00 */
[----:B------:R-:W-:Y:S01]  /*69b0*/  IMAD.U32 R6, RZ, RZ, UR6 ;  /* 0x00000006ff067e24 */ /* 0x000fe2000f8e00ff */
[----:B-----5:R-:W-:Y:S01]  /*69c0*/  MOV R11, UR5 ;  /* 0x00000005000b7c02 */ /* 0x020fe20008000f00 */
[----:B------:R-:W-:Y:S02]  /*69d0*/  IMAD.U32 R10, RZ, RZ, UR4 ;  /* 0x00000004ff0a7e24 */ /* 0x000fe4000f8e00ff */
[----:B------:R-:W-:Y:S07]  /*69e0*/  LEPC R20, `(.L_x_100) ;  /* 0x000000001014794e */ /* 0x000fee0000000000 */
[----:B--2-4-:R-:W-:Y:S05]  /*69f0*/  CALL.ABS.NOINC R2 ;  /* 0x0000000002007343 */ /* 0x014fea0003c00000 */
.L_x_100:
[----:B------:R-:W-:Y:S05]  /*6a00*/  WARPSYNC.ALL ;  /* 0x0000000000007948 */ /* 0x000fea0003800000 */
[C---:B------:R-:W-:Y:S01]  /*6a10*/  R2UR UR4, R17.reuse ;  /* 0x00000000110472ca */ /* 0x040fe200000e0000 */
[----:B------:R-:W-:Y:S05]  /*6a20*/  VIADD R0, R17, 0x10 ;  /* 0x0000001011007836 */ /* 0x000fea0000000000 */
[----:B------:R-:W-:Y:S04]  /*6a30*/  SHF.R.U32.HI R0, RZ, 0x15, R0 ;  /* 0x00000015ff007819 */ /* 0x000fe80000011600 */
[----:B------:R-:W-:Y:S03]  /*6a40*/  LOP3.LUT P0, RZ, R0, 0x3, R19, 0x48, !PT ;  /* 0x0000000300ff7812 */ /* 0x000fe60007804813 */
[----:B------:R-:W1:Y:S01]  /*6a50*/  LDTM.16dp32bit_t0_t15.x8 R128, tmem[UR4] ;  /* 0x00000004008079ee */ /* 0x000e620008980000 */
[----:B------:R-:W3:Y:S09]  /*6a60*/  LDTM.16dp32bit_t16_t31.x8 R128, tmem[UR4+0x8] ;  /* 0x00000804008079ee */ /* 0x000ef200089a0000 */
[----:B---3--:R-:W-:Y:S05]  /*6a70*/  @!P0 BRA `(.L_x_101) ;  /* 0x0000000000408947 */ /* 0x008fea0003800000 */
[----:B------:R-:W3:Y:S01]  /*6a80*/  LDCU.64 UR8, c[0x4][0x68] ;  /* 0x01000d00ff0877ac */ /* 0x000ee20008000a00 */
[----:B------:R-:W-:Y:S01]  /*6a90*/  MOV R3, 0x0 ;  /* 0x0000000000037802 */ /* 0x000fe20000000f00 */
[----:B------:R-:W-:Y:S02]  /*6aa0*/  HFMA2 R12, -RZ, RZ, 0, 5.9604644775390625e-08 ;  /* 0x00000001ff0c7431 */ /* 0x000fe400000001ff */
[----:B------:R-:W-:Y:S02]  /*6ab0*/  IMAD.MOV.U32 R8, RZ, RZ, 0x192 ;  /* 0x00000192ff087424 */ /* 0x000fe400078e00ff */
[----:B------:R-:W-:Y:S01]  /*6ac0*/  IMAD.MOV.U32 R13, RZ, RZ, RZ ;  /* 0x000000ffff0d7224 */ /* 0x000fe200078e00ff */
[----:B------:R-:W4:Y:S01]  /*6ad0*/  LDCU.64 UR6, c[0x4][0x70] ;  /* 0x01000e00ff0677ac */ /* 0x000f220008000a00 */
[----:B------:R-:W1:Y:S01]  /*6ae0*/  LDC.64 R2, c[0x4][R3] ;  /* 0x0100000003027b82 */ /* 0x000e620000000a00 */
[----:B------:R-:W5:Y:S01]  /*6af0*/  LDCU.64 UR4, c[0x4][0x8] ;  /* 0x01000100ff0477ac */ /* 0x000f620008000a00 */
[----:B---3--:R-:W-:Y:S01]  /*6b00*/  MOV R5, UR9 ;  /* 0x0000000900057c02 */ /* 0x008fe20008000f00 */
[----:B------:R-:W-:Y:S01]  /*6b10*/  IMAD.U32 R4, RZ, RZ, UR8 ;  /* 0x00000008ff047e24 */ /* 0x000fe2000f8e00ff */
[----:B----4-:R-:W-:Y:S01]  /*6b20*/  MOV R7, UR7 ;  /* 0x0000000700077c02 */ /* 0x010fe20008000f00 */
[----:B------:R-:W-:Y:S01]  /*6b30*/  IMAD.U32 R6, RZ, RZ, UR6 ;  /* 0x00000006ff067e24 */ /* 0x000fe2000f8e00ff */
[----:B-----5:R-:W-:Y:S01]  /*6b40*/  MOV R11, UR5 ;  /* 0x00000005000b7c02 */ /* 0x020fe20008000f00 */
[----:B------:R-:W-:Y:S02]  /*6b50*/  IMAD.U32 R10, RZ, RZ, UR4 ;  /* 0x00000004ff0a7e24 */ /* 0x000fe4000f8e00ff */
[----:B------:R-:W-:Y:S07]  /*6b60*/  LEPC R20, `(.L_x_101) ;  /* 0x000000001014794e */ /* 0x000fee0000000000 */
[----:B-12---:R-:W-:Y:S05]  /*6b70*/  CALL.ABS.NOINC R2 ;  /* 0x0000000002007343 */ /* 0x006fea0003c00000 */
.L_x_101:
[----:B------:R-:W-:Y:S05]  /*6b80*/  WARPSYNC.ALL ;  /* 0x0000000000007948 */ /* 0x000fea0003800000 */
[C---:B------:R-:W-:Y:S01]  /*6b90*/  R2UR UR4, R17.reuse ;  /* 0x00000000110472ca */ /* 0x040fe200000e0000 */
[----:B------:R-:W-:Y:S05]  /*6ba0*/  VIADD R0, R17, 0x20 ;  /* 0x0000002011007836 */ /* 0x000fea0000000000 */
[----:B------:R-:W-:Y:S04]  /*6bb0*/  SHF.R.U32.HI R0, RZ, 0x15, R0 ;  /* 0x00000015ff007819 */ /* 0x000fe80000011600 */
[----:B------:R-:W-:Y:S03]  /*6bc0*/  LOP3.LUT P0, RZ, R0, 0x3, R19, 0x48, !PT ;  /* 0x0000000300ff7812 */ /* 0x000fe60007804813 */
[----:B------:R-:W3:Y:S01]  /*6bd0*/  LDTM.16dp32bit_t0_t15.x8 R120, tmem[UR4+0x10] ;  /* 0x00001004007879ee */ /* 0x000ee20008980000 */
[----:B------:R-:W4:Y:S09]  /*6be0*/  LDTM.16dp32bit_t16_t31.x8 R120, tmem[UR4+0x18] ;  /* 0x00001804007879ee */ /* 0x000f3200089a0000 */
[----:B----4-:R-:W-:Y:S05]  /*6bf0*/  @!P0 BRA `(.L_x_102) ;  /* 0x0000000000408947 */ /* 0x010fea0003800000 */
[----:B------:R-:W4:Y:S01]  /*6c00*/  LDCU.64 UR8, c[0x4][0x68] ;  /* 0x01000d00ff0877ac */ /* 0x000f220008000a00 */
[----:B------:R-:W-:Y:S01]  /*6c10*/  MOV R3, 0x0 ;  /* 0x0000000000037802 */ /* 0x000fe20000000f00 */
[----:B------:R-:W-:Y:S02]  /*6c20*/  HFMA2 R12, -RZ, RZ, 0, 5.9604644775390625e-08 ;  /* 0x00000001ff0c7431 */ /* 0x000fe400000001ff */
[----:B------:R-:W-:Y:S02]  /*6c30*/  IMAD.MOV.U32 R8, RZ, RZ, 0x192 ;  /* 0x00000192ff087424 */ /* 0x000fe400078e00ff */
[----:B------:R-:W-:Y:S01]  /*6c40*/  IMAD.MOV.U32 R13, RZ, RZ, RZ ;  /* 0x000000ffff0d7224 */ /* 0x000fe200078e00ff */
[----:B------:R-:W5:Y:S01]  /*6c50*/  LDCU.64 UR6, c[0x4][0x70] ;  /* 0x01000e00ff0677ac */ /* 0x000f620008000a00 */
[----:B------:R-:W1:Y:S01]  /*6c60*/  LDC.64 R2, c[0x4][R3] ;  /* 0x0100000003027b82 */ /* 0x000e620000000a00 */
[----:B------:R-:W2:Y:S01]  /*6c70*/  LDCU.64 UR4, c[0x4][0x8] ;  /* 0x01000100ff0477ac */ /* 0x000ea20008000a00 */
[----:B----4-:R-:W-:Y:S01]  /*6c80*/  MOV R5, UR9 ;  /* 0x0000000900057c02 */ /* 0x010fe20008000f00 */
[----:B------:R-:W-:Y:S01]  /*6c90*/  IMAD.U32 R4, RZ, RZ, UR8 ;  /* 0x00000008ff047e24 */ /* 0x000fe2000f8e00ff */
[----:B-----5:R-:W-:Y:S01]  /*6ca0*/  MOV R7, UR7 ;  /* 0x0000000700077c02 */ /* 0x020fe20008000f00 */
[----:B------:R-:W-:Y:S01]  /*6cb0*/  IMAD.U32 R6, RZ, RZ, UR6 ;  /* 0x00000006ff067e24 */ /* 0x000fe2000f8e00ff */
[----:B--2---:R-:W-:Y:S01]  /*6cc0*/  MOV R11, UR5 ;  /* 0x00000005000b7c02 */ /* 0x004fe20008000f00 */
[----:B------:R-:W-:Y:S02]  /*6cd0*/  IMAD.U32 R10, RZ, RZ, UR4 ;  /* 0x00000004ff0a7e24 */ /* 0x000fe4000f8e00ff */
[----:B------:R-:W-:Y:S07]  /*6ce0*/  LEPC R20, `(.L_x_102) ;  /* 0x000000001014794e */ /* 0x000fee0000000000 */
[----:B-1-3--:R-:W-:Y:S05]  /*6cf0*/  CALL.ABS.NOINC R2 ;  /* 0x0000000002007343 */ /* 0x00afea0003c00000 */
.L_x_102:
[----:B------:R-:W-:Y:S05]  /*6d00*/  WARPSYNC.ALL ;  /* 0x0000000000007948 */ /* 0x000fea0003800000 */
[C---:B------:R-:W-:Y:S01]  /*6d10*/  R2UR UR4, R17.reuse ;  /* 0x00000000110472ca */ /* 0x040fe200000e0000 */
[----:B------:R-:W-:Y:S05]  /*6d20*/  VIADD R0, R17, 0x30 ;  /* 0x0000003011007836 */ /* 0x000fea0000000000 */
[----:B------:R-:W-:Y:S04]  /*6d30*/  SHF.R.U32.HI R0, RZ, 0x15, R0 ;  /* 0x00000015ff007819 */ /* 0x000fe80000011600 */
[----:B------:R-:W-:Y:S03]  /*6d40*/  LOP3.LUT P0, RZ, R0, 0x3, R19, 0x48, !PT ;  /* 0x0000000300ff7812 */ /* 0x000fe60007804813 */
[----:B------:R-:W4:Y:S01]  /*6d50*/  LDTM.16dp32bit_t0_t15.x8 R112, tmem[UR4+0x20] ;  /* 0x00002004007079ee */ /* 0x000f220008980000 */
[----:B------:R-:W1:Y:S09]  /*6d60*/  LDTM.16dp32bit_t16_t31.x8 R112, tmem[UR4+0x28] ;  /* 0x00002804007079ee */ /* 0x000e7200089a0000 */
[----:B-1----:R-:W-:Y:S05]  /*6d70*/  @!P0 BRA `(.L_x_103) ;  /* 0x0000000000408947 */ /* 0x002fea0003800000 */
[----:B------:R-:W1:Y:S01]  /*6d80*/  LDCU.64 UR8, c[0x4][0x68] ;  /* 0x01000d00ff0877ac */ /* 0x000e620008000a00 */
[----:B------:R-:W-:Y:S01]  /*6d90*/  MOV R3, 0x0 ;  /* 0x0000000000037802 */ /* 0x000fe20000000f00 */
[----:B------:R-:W-:Y:S02]  /*6da0*/  HFMA2 R12, -RZ, RZ, 0, 5.9604644775390625e-08 ;  /* 0x00000001ff0c7431 */ /* 0x000fe400000001ff */
[----:B------:R-:W-:Y:S02]  /*6db0*/  IMAD.MOV.U32 R8, RZ, RZ, 0x192 ;  /* 0x00000192ff087424 */ /* 0x000fe400078e00ff */
[----:B------:R-:W-:Y:S01]  /*6dc0*/  IMAD.MOV.U32 R13, RZ, RZ, RZ ;  /* 0x000000ffff0d7224 */ /* 0x000fe200078e00ff */
[----:B------:R-:W5:Y:S01]  /*6dd0*/  LDCU.64 UR6, c[0x4][0x70] ;  /* 0x01000e00ff0677ac */ /* 0x000f620008000a00 */
[----:B------:R-:W2:Y:S01]  /*6de0*/  LDC.64 R2, c[0x4][R3] ;  /* 0x0100000003027b82 */ /* 0x000ea20000000a00 */
[----:B------:R-:W3:Y:S01]  /*6df0*/  LDCU.64 UR4, c[0x4][0x8] ;  /* 0x01000100ff0477ac */ /* 0x000ee20008000a00 */
[----:B-1----:R-:W-:Y:S01]  /*6e00*/  MOV R5, UR9 ;  /* 0x0000000900057c02 */ /* 0x002fe20008000f00 */
[----:B------:R-:W-:Y:S01]  /*6e10*/  IMAD.U32 R4, RZ, RZ, UR8 ;  /* 0x00000008ff047e24 */ /* 0x000fe2000f8e00ff */
[----:B-----5:R-:W-:Y:S01]  /*6e20*/  MOV R7, UR7 ;  /* 0x0000000700077c02 */ /* 0x020fe20008000f00 */
[----:B------:R-:W-:Y:S01]  /*6e30*/  IMAD.U32 R6, RZ, RZ, UR6 ;  /* 0x00000006ff067e24 */ /* 0x000fe2000f8e00ff */
[----:B---3--:R-:W-:Y:S01]  /*6e40*/  MOV R11, UR5 ;  /* 0x00000005000b7c02 */ /* 0x008fe20008000f00 */
[----:B------:R-:W-:Y:S02]  /*6e50*/  IMAD.U32 R10, RZ, RZ, UR4 ;  /* 0x00000004ff0a7e24 */ /* 0x000fe4000f8e00ff */
[----:B------:R-:W-:Y:S07]  /*6e60*/  LEPC R20, `(.L_x_103) ;  /* 0x000000001014794e */ /* 0x000fee0000000000 */
[----:B--2-4-:R-:W-:Y:S05]  /*6e70*/  CALL.ABS.NOINC R2 ;  /* 0x0000000002007343 */ /* 0x014fea0003c00000 */
.L_x_103:
[----:B------:R-:W-:Y:S05]  /*6e80*/  WARPSYNC.ALL ;  /* 0x0000000000007948 */ /* 0x000fea0003800000 */
[C---:B------:R-:W-:Y:S01]  /*6e90*/  R2UR UR4, R17.reuse ;  /* 0x00000000110472ca */ /* 0x040fe200000e0000 */
[----:B------:R-:W-:Y:S05]  /*6ea0*/  VIADD R0, R17, 0x40 ;  /* 0x0000004011007836 */ /* 0x000fea0000000000 */
[----:B------:R-:W-:Y:S04]  /*6eb0*/  SHF.R.U32.HI R0, RZ, 0x15, R0 ;  /* 0x00000015ff007819 */ /* 0x000fe80000011600 */
[----:B------:R-:W-:Y:S03]  /*6ec0*/  LOP3.LUT P0, RZ, R0, 0x3, R19, 0x48, !PT ;  /* 0x0000000300ff7812 */ /* 0x000fe60007804813 */
[----:B------:R-:W1:Y:S01]  /*6ed0*/  LDTM.16dp32bit_t0_t15.x8 R104, tmem[UR4+0x30] ;  /* 0x00003004006879ee */ /* 0x000e620008980000 */
        /* <DEDUP_REMOVED lines=18> */
.L_x_104:
        /* <DEDUP_REMOVED lines=24> */
.L_x_105:
        /* <DEDUP_REMOVED lines=24> */
.L_x_106:
        /* <DEDUP_REMOVED lines=24> */
.L_x_107:
        /* <DEDUP_REMOVED lines=24> */
.L_x_108:
        /* <DEDUP_REMOVED lines=24> */
.L_x_109:
        /* <DEDUP_REMOVED lines=24> */
.L_x_110:
        /* <DEDUP_REMOVED lines=24> */
.L_x_111:
        /* <DEDUP_REMOVED lines=24> */
.L_x_112:
        /* <DEDUP_REMOVED lines=24> */
.L_x_113:
        /* <DEDUP_REMOVED lines=24> */
.L_x_114:
[----:B------:R-:W1:Y:S01]  /*7f00*/  S2R R4, SR_TID.X ;  /* 0x0000000000047919 */ /* 0x000e620000002100 */
[----:B------:R-:W-:Y:S05]  /*7f10*/  WARPSYNC.ALL ;  /* 0x0000000000007948 */ /* 0x000fea0003800000 */
[----:B-1----:R-:W-:Y:S01]  /*7f20*/  LOP3.LUT P0, RZ, R4, 0x60, RZ, 0xc0, !PT ;  /* 0x0000006004ff7812 */ /* 0x002fe2000780c0ff */
[----:B--2---:R-:W-:Y:S01]  /*7f30*/  IMAD R128, R128, UR37, RZ ;  /* 0x0000002580807c24 */ /* 0x004fe2000f8e02ff */
[----:B------:R-:W-:Y:S01]  /*7f40*/  R2UR UR4, R17 ;  /* 0x00000000110472ca */ /* 0x000fe200000e0000 */
[----:B------:R-:W1:Y:S01]  /*7f50*/  S2UR UR6, SR_CgaCtaId ;  /* 0x00000000000679c3 */ /* 0x000e620000008800 */
[----:B------:R-:W-:Y:S01]  /*7f60*/  LOP3.LUT R245, R4, 0x60, RZ, 0xc0, !PT ;  /* 0x0000006004f57812 */ /* 0x000fe200078ec0ff */
[----:B------:R-:W-:Y:S01]  /*7f70*/  IMAD R129, R129, UR37, RZ ;  /* 0x0000002581817c24 */ /* 0x000fe2000f8e02ff */
[----:B------:R-:W-:Y:S01]  /*7f80*/  SHF.R.U32.HI R5, RZ, 0x4, R4 ;  /* 0x00000004ff057819 */ /* 0x000fe20000011604 */
[----:B------:R-:W-:Y:S01]  /*7f90*/  IMAD R130, R130, UR37, RZ ;  /* 0x0000002582827c24 */ /* 0x000fe2000f8e02ff */
[----:B------:R-:W-:Y:S01]  /*7fa0*/  PRMT R0, R22, 0x8880, RZ ;  /* 0x0000888016007816 */ /* 0x000fe200000000ff */
[----:B------:R-:W-:Y:S01]  /*7fb0*/  IMAD R131, R131, UR37, RZ ;  /* 0x0000002583837c24 */ /* 0x000fe2000f8e02ff */
[----:B------:R-:W-:Y:S01]  /*7fc0*/  LOP3.LUT R245, R245, 0x1, R5, 0xf8, !PT ;  /* 0x00000001f5f57812 */ /* 0x000fe200078ef805 */
[----:B------:R-:W-:Y:S01]  /*7fd0*/  IMAD R132, R132, UR37, RZ ;  /* 0x0000002584847c24 */ /* 0x000fe2000f8e02ff */
[----:B------:R-:W-:Y:S01]  /*7fe0*/  SHF.L.U32 R2, R22, 0x10, RZ ;  /* 0x0000001016027819 */ /* 0x000fe200000006ff */
[----:B------:R-:W-:Y:S01]  /*7ff0*/  IMAD R128, R0, UR45, R128 ;  /* 0x0000002d00807c24 */ /* 0x000fe2000f8e0280 */
[----:B------:R-:W-:Y:S01]  /*8000*/  SHF.L.U32 R12, R22, 0x8, RZ ;  /* 0x00000008160c7819 */ /* 0x000fe200000006ff */
[----:B------:R-:W-:Y:S01]  /*8010*/  IMAD R133, R133, UR37, RZ ;  /* 0x0000002585857c24 */ /* 0x000fe2000f8e02ff */
[----:B------:R-:W-:Y:S01]  /*8020*/  SHF.R.S32.HI R2, RZ, 0x18, R2 ;  /* 0x00000018ff027819 */ /* 0x000fe20000011402 */
[----:B------:R-:W-:Y:S01]  /*8030*/  IMAD R134, R134, UR37, RZ ;  /* 0x0000002586867c24 */ /* 0x000fe2000f8e02ff */
[----:B------:R-:W-:Y:S01]  /*8040*/  PRMT R13, R23, 0x8880, RZ ;  /* 0x00008880170d7816 */ /* 0x000fe200000000ff */
[----:B------:R-:W-:Y:S01]  /*8050*/  IMAD R135, R135, UR37, RZ ;  /* 0x0000002587877c24 */ /* 0x000fe2000f8e02ff */
[----:B------:R-:W-:Y:S01]  /*8060*/  SHF.R.S32.HI R0, RZ, 0x18, R12 ;  /* 0x00000018ff007819 */ /* 0x000fe2000001140c */
[----:B------:R-:W-:Y:S01]  /*8070*/  IMAD R129, R2, UR45, R129 ;  /* 0x0000002d02817c24 */ /* 0x000fe2000f8e0281 */
[----:B------:R-:W-:Y:S01]  /*8080*/  SHF.R.S32.HI R3, RZ, 0x18, R22 ;  /* 0x00000018ff037819 */ /* 0x000fe20000011416 */
[----:B------:R-:W-:Y:S01]  /*8090*/  IMAD.U32 R167, R136, 0x10000, RZ ;  /* 0x0001000088a77824 */ /* 0x000fe200078e00ff */
[C---:B------:R-:W-:Y:S01]  /*80a0*/  SHF.L.U32 R164, R23.reuse, 0x10, RZ ;  /* 0x0000001017a47819 */ /* 0x040fe200000006ff */
[----:B------:R-:W-:Y:S01]  /*80b0*/  IMAD R130, R0, UR45, R130 ;  /* 0x0000002d00827c24 */ /* 0x000fe2000f8e0282 */
[----:B------:R-:W-:Y:S01]  /*80c0*/  SHF.L.U32 R165, R23, 0x8, RZ ;  /* 0x0000000817a57819 */ /* 0x000fe200000006ff */
[----:B------:R-:W-:Y:S01]  /*80d0*/  IMAD R131, R3, UR45, R131 ;  /* 0x0000002d03837c24 */ /* 0x000fe2000f8e0283 */
[----:B------:R-:W-:Y:S01]  /*80e0*/  MOV R2, R13 ;  /* 0x0000000d00027202 */ /* 0x000fe20000000f00 */
[----:B---3--:R-:W-:Y:S01]  /*80f0*/  IMAD R120, R120, UR37, RZ ;  /* 0x0000002578787c24 */ /* 0x008fe2000f8e02ff */
[----:B------:R-:W-:Y:S01]  /*8100*/  SHF.R.S32.HI R12, RZ, 0x18, R164 ;  /* 0x00000018ff0c7819 */ /* 0x000fe200000114a4 */
[----:B------:R-:W-:Y:S01]  /*8110*/  IMAD R121, R121, UR37, RZ ;  /* 0x0000002579797c24 */ /* 0x000fe2000f8e02ff */
[----:B------:R-:W-:Y:S01]  /*8120*/  PRMT R166, R136, 0x8880, RZ ;  /* 0x0000888088a67816 */ /* 0x000fe200000000ff */
[----:B------:R-:W-:Y:S01]  /*8130*/  IMAD R132, R2, UR45, R132 ;  /* 0x0000002d02847c24 */ /* 0x000fe2000f8e0284 */
[----:B------:R-:W-:Y:S01]  /*8140*/  SHF.R.S32.HI R13, RZ, 0x18, R165 ;  /* 0x00000018ff0d7819 */ /* 0x000fe200000114a5 */
[----:B------:R-:W-:Y:S01]  /*8150*/  IMAD R133, R12, UR45, R133 ;  /* 0x0000002d0c857c24 */ /* 0x000fe2000f8e0285 */
[----:B------:R-:W-:Y:S01]  /*8160*/  SHF.R.S32.HI R14, RZ, 0x18, R23 ;  /* 0x00000018ff0e7819 */ /* 0x000fe20000011417 */
[----:B------:R-:W-:Y:S01]  /*8170*/  IMAD R122, R122, UR37, RZ ;  /* 0x000000257a7a7c24 */ /* 0x000fe2000f8e02ff */
[----:B------:R-:W-:Y:S01]  /*8180*/  MOV R0, R166 ;  /* 0x000000a600007202 */ /* 0x000fe20000000f00 */
[----:B------:R-:W-:Y:S01]  /*8190*/  IMAD R134, R13, UR45, R134 ;  /* 0x0000002d0d867c24 */ /* 0x000fe2000f8e0286 */
[----:B------:R-:W-:Y:S01]  /*81a0*/  SHF.L.U32 R170, R136, 0x8, RZ ;  /* 0x0000000888aa7819 */ /* 0x000fe200000006ff */
[----:B------:R-:W-:Y:S01]  /*81b0*/  IMAD R135, R14, UR45, R135 ;  /* 0x0000002d0e877c24 */ /* 0x000fe2000f8e0287 */
[----:B------:R-:W-:Y:S01]  /*81c0*/  SHF.R.S32.HI R2, RZ, 0x18, R167 ;  /* 0x00000018ff027819 */ /* 0x000fe200000114a7 */
[----:B------:R-:W-:Y:S01]  /*81d0*/  IMAD R120, R0, UR45, R120 ;  /* 0x0000002d00787c24 */ /* 0x000fe2000f8e0278 */
[----:B------:R-:W-:Y:S01]  /*81e0*/  PRMT R169, R137, 0x8880, RZ ;  /* 0x0000888089a97816 */ /* 0x000fe200000000ff */
[----:B------:R-:W-:Y:S01]  /*81f0*/  IMAD R123, R123, UR37, RZ ;  /* 0x000000257b7b7c24 */ /* 0x000fe2000f8e02ff */
[----:B------:R-:W-:Y:S01]  /*8200*/  SHF.R.S32.HI R0, RZ, 0x18, R170 ;  /* 0x00000018ff007819 */ /* 0x000fe200000114aa */
[----:B------:R-:W-:Y:S01]  /*8210*/  IMAD R121, R2, UR45, R121 ;  /* 0x0000002d02797c24 */ /* 0x000fe2000f8e0279 */
[----:B------:R-:W-:Y:S01]  /*8220*/  SHF.R.S32.HI R15, RZ, 0x18, R136 ;  /* 0x00000018ff0f7819 */ /* 0x000fe20000011488 */
[----:B------:R-:W-:Y:S01]  /*8230*/  IMAD R124, R124, UR37, RZ ;  /* 0x000000257c7c7c24 */ /* 0x000fe2000f8e02ff */
[C---:B------:R-:W-:Y:S01]  /*8240*/  SHF.L.U32 R172, R137.reuse, 0x10, RZ ;  /* 0x0000001089ac7819 */ /* 0x040fe200000006ff */
[----:B------:R-:W-:Y:S01]  /*8250*/  IMAD R122, R0, UR45, R122 ;  /* 0x0000002d007a7c24 */ /* 0x000fe2000f8e027a */
[----:B------:R-:W-:Y:S01]  /*8260*/  SHF.L.U32 R173, R137, 0x8, RZ ;  /* 0x0000000889ad7819 */ /* 0x000fe200000006ff */
[----:B------:R-:W-:Y:S01]  /*8270*/  IMAD R125, R125, UR37, RZ ;  /* 0x000000257d7d7c24 */ /* 0x000fe2000f8e02ff */
[----:B------:R-:W-:Y:S01]  /*8280*/  MOV R2, R169 ;  /* 0x000000a900027202 */ /* 0x000fe20000000f00 */
[----:B------:R-:W-:Y:S01]  /*8290*/  IMAD R123, R15, UR45, R123 ;  /* 0x0000002d0f7b7c24 */ /* 0x000fe2000f8e027b */
[----:B------:R-:W-:Y:S01]  /*82a0*/  SHF.R.S32.HI R3, RZ, 0x18, R172 ;  /* 0x00000018ff037819 */ /* 0x000fe200000114ac */
[----:B------:R-:W-:Y:S01]  /*82b0*/  IMAD R126, R126, UR37, RZ ;  /* 0x000000257e7e7c24 */ /* 0x000fe2000f8e02ff */
[----:B------:R-:W-:Y:S01]  /*82c0*/  PRMT R168, R138, 0x8880, RZ ;  /* 0x000088808aa87816 */ /* 0x000fe200000000ff */
[----:B------:R-:W-:Y:S01]  /*82d0*/  IMAD R124, R2, UR45, R124 ;  /* 0x0000002d027c7c24 */ /* 0x000fe2000f8e027c */
[----:B------:R-:W-:Y:S01]  /*82e0*/  SHF.R.S32.HI R12, RZ, 0x18, R173 ;  /* 0x00000018ff0c7819 */ /* 0x000fe200000114ad */
[----:B------:R-:W-:Y:S01]  /*82f0*/  IMAD R127, R127, UR37, RZ ;  /* 0x000000257f7f7c24 */ /* 0x000fe2000f8e02ff */
[----:B------:R-:W-:Y:S01]  /*8300*/  SHF.R.S32.HI R17, RZ, 0x18, R137 ;  /* 0x00000018ff117819 */ /* 0x000fe20000011489 */
[C---:B------:R-:W-:Y:S01]  /*8310*/  IMAD.U32 R171, R138.reuse, 0x10000, RZ ;  /* 0x000100008aab7824 */ /* 0x040fe200078e00ff */
[----:B------:R-:W-:Y:S01]  /*8320*/  MOV R0, R168 ;  /* 0x000000a800007202 */ /* 0x000fe20000000f00 */
[----:B------:R-:W-:Y:S01]  /*8330*/  IMAD R125, R3, UR45, R125 ;  /* 0x0000002d037d7c24 */ /* 0x000fe2000f8e027d */
[----:B------:R-:W-:Y:S01]  /*8340*/  SHF.L.U32 R174, R138, 0x8, RZ ;  /* 0x000000088aae7819 */ /* 0x000fe200000006ff */
[----:B----4-:R-:W-:Y:S01]  /*8350*/  IMAD R112, R112, UR37, RZ ;  /* 0x0000002570707c24 */ /* 0x010fe2000f8e02ff */
[----:B------:R-:W-:Y:S01]  /*8360*/  SHF.R.S32.HI R2, RZ, 0x18, R171 ;  /* 0x00000018ff027819 */ /* 0x000fe200000114ab */
[----:B------:R-:W-:Y:S01]  /*8370*/  IMAD R126, R12, UR45, R126 ;  /* 0x0000002d0c7e7c24 */ /* 0x000fe2000f8e027e */
[----:B------:R-:W-:Y:S01]  /*8380*/  PRMT R176, R139, 0x8880, RZ ;  /* 0x000088808bb07816 */ /* 0x000fe200000000ff */
[----:B------:R-:W-:Y:S01]  /*8390*/  IMAD R127, R17, UR45, R127 ;  /* 0x0000002d117f7c24 */ /* 0x000fe2000f8e027f */
[----:B------:R-:W-:Y:S01]  /*83a0*/  SHF.R.S32.HI R19, RZ, 0x18, R138 ;  /* 0x00000018ff137819 */ /* 0x000fe2000001148a */
[----:B------:R-:W-:Y:S01]  /*83b0*/  IMAD R113, R113, UR37, RZ ;  /* 0x0000002571717c24 */ /* 0x000fe2000f8e02ff */
[C---:B------:R-:W-:Y:S01]  /*83c0*/  SHF.L.U32 R178, R139.reuse, 0x10, RZ ;  /* 0x000000108bb27819 */ /* 0x040fe200000006ff */
[----:B------:R-:W-:Y:S01]  /*83d0*/  IMAD R112, R0, UR45, R112 ;  /* 0x0000002d00707c24 */ /* 0x000fe2000f8e0270 */
[----:B------:R-:W-:Y:S01]  /*83e0*/  SHF.R.S32.HI R0, RZ, 0x18, R174 ;  /* 0x00000018ff007819 */ /* 0x000fe200000114ae */
[----:B------:R-:W-:Y:S01]  /*83f0*/  IMAD R114, R114, UR37, RZ ;  /* 0x0000002572727c24 */ /* 0x000fe2000f8e02ff */
[----:B------:R-:W-:Y:S01]  /*8400*/  SHF.L.U32 R179, R139, 0x8, RZ ;  /* 0x000000088bb37819 */ /* 0x000fe200000006ff */
[----:B------:R-:W-:Y:S01]  /*8410*/  IMAD R115, R115, UR37, RZ ;  /* 0x0000002573737c24 */ /* 0x000fe2000f8e02ff */
[----:B------:R-:W-:Y:S01]  /*8420*/  SHF.R.S32.HI R3, RZ, 0x18, R178 ;  /* 0x00000018ff037819 */ /* 0x000fe200000114b2 */
[----:B------:R-:W-:Y:S01]  /*8430*/  IMAD R113, R2, UR45, R113 ;  /* 0x0000002d02717c24 */ /* 0x000fe2000f8e0271 */
[----:B------:R-:W-:Y:S01]  /*8440*/  PRMT R175, R140, 0x8880, RZ ;  /* 0x000088808caf7816 */ /* 0x000fe200000000ff */
[----:B------:R-:W-:Y:S01]  /*8450*/  IMAD R116, R116, UR37, RZ ;  /* 0x0000002574747c24 */ /* 0x000fe2000f8e02ff */
[----:B------:R-:W-:Y:S01]  /*8460*/  SHF.R.S32.HI R12, RZ, 0x18, R179 ;  /* 0x00000018ff0c7819 */ /* 0x000fe200000114b3 */
[----:B------:R-:W-:Y:S01]  /*8470*/  IMAD.MOV.U32 R2, RZ, RZ, R176 ;  /* 0x000000ffff027224 */ /* 0x000fe200078e00b0 */
[----:B------:R-:W-:Y:S01]  /*8480*/  SHF.R.S32.HI R20, RZ, 0x18, R139 ;  /* 0x00000018ff147819 */ /* 0x000fe2000001148b */
[----:B------:R-:W-:Y:S01]  /*8490*/  IMAD R114, R0, UR45, R114 ;  /* 0x0000002d00727c24 */ /* 0x000fe2000f8e0272 */
[----:B------:R-:W-:Y:S01]  /*84a0*/  MOV R0, R175 ;  /* 0x000000af00007202 */ /* 0x000fe20000000f00 */
[----:B------:R-:W-:Y:S01]  /*84b0*/  IMAD R117, R117, UR37, RZ ;  /* 0x0000002575757c24 */ /* 0x000fe2000f8e02ff */
[----:B------:R-:W-:Y:S01]  /*84c0*/  SHF.L.U32 R180, R140, 0x8, RZ ;  /* 0x000000088cb47819 */ /* 0x000fe200000006ff */
[----:B------:R-:W-:Y:S01]  /*84d0*/  IMAD R115, R19, UR45, R115 ;  /* 0x0000002d13737c24 */ /* 0x000fe2000f8e0273 */
[C---:B------:R-:W-:Y:S01]  /*84e0*/  PRMT R182, R141.reuse, 0x8880, RZ ;  /* 0x000088808db67816 */ /* 0x040fe200000000ff */
[----:B------:R-:W-:Y:S01]  /*84f0*/  IMAD R118, R118, UR37, RZ ;  /* 0x0000002576767c24 */ /* 0x000fe2000f8e02ff */
[----:B------:R-:W-:Y:S01]  /*8500*/  SHF.R.S32.HI R21, RZ, 0x18, R140 ;  /* 0x00000018ff157819 */ /* 0x000fe2000001148c */
[----:B------:R-:W-:Y:S01]  /*8510*/  IMAD R116, R2, UR45, R116 ;  /* 0x0000002d02747c24 */ /* 0x000fe2000f8e0274 */
[----:B------:R-:W-:Y:S01]  /*8520*/  SHF.L.U32 R184, R141, 0x10, RZ ;  /* 0x000000108db87819 */ /* 0x000fe200000006ff */
[----:B------:R-:W-:Y:S01]  /*8530*/  IMAD R119, R119, UR37, RZ ;  /* 0x0000002577777c24 */ /* 0x000fe2000f8e02ff */
[----:B------:R-:W-:Y:S01]  /*8540*/  SHF.L.U32 R185, R141, 0x8, RZ ;  /* 0x000000088db97819 */ /* 0x000fe200000006ff */
[----:B------:R-:W-:Y:S01]  /*8550*/  IMAD.U32 R177, R140, 0x10000, RZ ;  /* 0x000100008cb17824 */ /* 0x000fe200078e00ff */
[----:B------:R-:W-:Y:S01]  /*8560*/  PRMT R181, R142, 0x8880, RZ ;  /* 0x000088808eb57816 */ /* 0x000fe200000000ff */
[----:B------:R-:W-:Y:S01]  /*8570*/  IMAD R117, R3, UR45, R117 ;  /* 0x0000002d03757c24 */ /* 0x000fe2000f8e0275 */
[----:B------:R-:W-:Y:S01]  /*8580*/  SHF.R.S32.HI R3, RZ, 0x18, R184 ;  /* 0x00000018ff037819 */ /* 0x000fe200000114b8 */
[----:B------:R-:W-:Y:S01]  /*8590*/  IMAD R104, R104, UR37, RZ ;  /* 0x0000002568687c24 */ /* 0x000fe2000f8e02ff */
[----:B------:R-:W-:Y:S01]  /*85a0*/  SHF.R.S32.HI R2, RZ, 0x18, R177 ;  /* 0x00000018ff027819 */ /* 0x000fe200000114b1 */
[----:B------:R-:W-:Y:S01]  /*85b0*/  IMAD R118, R12, UR45, R118 ;  /* 0x0000002d0c767c24 */ /* 0x000fe2000f8e0276 */
[----:B------:R-:W-:Y:S01]  /*85c0*/  SHF.R.S32.HI R12, RZ, 0x18, R185 ;  /* 0x00000018ff0c7819 */ /* 0x000fe200000114b9 */
[----:B------:R-:W-:Y:S01]  /*85d0*/  IMAD R119, R20, UR45, R119 ;  /* 0x0000002d14777c24 */ /* 0x000fe2000f8e0277 */
[----:B------:R-:W-:Y:S01]  /*85e0*/  SHF.R.S32.HI R22, RZ, 0x18, R141 ;  /* 0x00000018ff167819 */ /* 0x000fe2000001148d */
[----:B------:R-:W-:Y:S01]  /*85f0*/  IMAD R105, R105, UR37, RZ ;  /* 0x0000002569697c24 */ /* 0x000fe2000f8e02ff */
[----:B------:R-:W-:Y:S01]  /*8600*/  SHF.L.U32 R186, R142, 0x8, RZ ;  /* 0x000000088eba7819 */ /* 0x000fe200000006ff */
[----:B------:R-:W-:Y:S01]  /*8610*/  IMAD R104, R0, UR45, R104 ;  /* 0x0000002d00687c24 */ /* 0x000fe2000f8e0268 */
[----:B------:R-:W-:Y:S01]  /*8620*/  SHF.R.S32.HI R0, RZ, 0x18, R180 ;  /* 0x00000018ff007819 */ /* 0x000fe200000114b4 */
[----:B------:R-:W-:Y:S01]  /*8630*/  IMAD R106, R106, UR37, RZ ;  /* 0x000000256a6a7c24 */ /* 0x000fe2000f8e02ff */
[----:B------:R-:W-:Y:S01]  /*8640*/  PRMT R188, R143, 0x8880, RZ ;  /* 0x000088808fbc7816 */ /* 0x000fe200000000ff */
[----:B------:R-:W-:Y:S01]  /*8650*/  IMAD R107, R107, UR37, RZ ;  /* 0x000000256b6b7c24 */ /* 0x000fe2000f8e02ff */
[----:B------:R-:W-:Y:S01]  /*8660*/  SHF.R.S32.HI R23, RZ, 0x18, R142 ;  /* 0x00000018ff177819 */ /* 0x000fe2000001148e */
[----:B------:R-:W-:Y:S01]  /*8670*/  IMAD R105, R2, UR45, R105 ;  /* 0x0000002d02697c24 */ /* 0x000fe2000f8e0269 */
[----:B------:R-:W-:Y:S01]  /*8680*/  MOV R2, R182 ;  /* 0x000000b600027202 */ /* 0x000fe20000000f00 */
[----:B------:R-:W-:Y:S01]  /*8690*/  IMAD R108, R108, UR37, RZ ;  /* 0x000000256c6c7c24 */ /* 0x000fe2000f8e02ff */
[----:B------:R-:W-:Y:S01]  /*86a0*/  SHF.L.U32 R190, R143, 0x10, RZ ;  /* 0x000000108fbe7819 */ /* 0x000fe200000006ff */
[----:B------:R-:W-:Y:S01]  /*86b0*/  IMAD R106, R0, UR45, R106 ;  /* 0x0000002d006a7c24 */ /* 0x000fe2000f8e026a */
[----:B------:R-:W-:Y:S01]  /*86c0*/  MOV R0, R181 ;  /* 0x000000b500007202 */ /* 0x000fe20000000f00 */
[----:B------:R-:W-:Y:S01]  /*86d0*/  IMAD R109, R109, UR37, RZ ;  /* 0x000000256d6d7c24 */ /* 0x000fe2000f8e02ff */
[----:B------:R-:W-:Y:S01]  /*86e0*/  SHF.L.U32 R191, R143, 0x8, RZ ;  /* 0x000000088fbf7819 */ /* 0x000fe200000006ff */
[----:B------:R-:W-:Y:S01]  /*86f0*/  IMAD R107, R21, UR45, R107 ;  /* 0x0000002d156b7c24 */ /* 0x000fe2000f8e026b */
[----:B------:R-:W-:Y:S01]  /*8700*/  PRMT R187, R144, 0x8880, RZ ;  /* 0x0000888090bb7816 */ /* 0x000fe200000000ff */
[----:B------:R-:W-:Y:S01]  /*8710*/  IMAD R110, R110, UR37, RZ ;  /* 0x000000256e6e7c24 */ /* 0x000fe2000f8e02ff */
[----:B------:R-:W-:Y:S01]  /*8720*/  SHF.R.S32.HI R136, RZ, 0x18, R143 ;  /* 0x00000018ff887819 */ /* 0x000fe2000001148f */
[----:B------:R-:W-:Y:S01]  /*8730*/  IMAD R108, R2, UR45, R108 ;  /* 0x0000002d026c7c24 */ /* 0x000fe2000f8e026c */
[----:B------:R-:W-:Y:S01]  /*8740*/  SHF.L.U32 R189, R144, 0x10, RZ ;  /* 0x0000001090bd7819 */ /* 0x000fe200000006ff */
[----:B------:R-:W-:Y:S01]  /*8750*/  IMAD R111, R111, UR37, RZ ;  /* 0x000000256f6f7c24 */ /* 0x000fe2000f8e02ff */
[----:B------:R-:W-:Y:S01]  /*8760*/  PRMT R194, R145, 0x8880, RZ ;  /* 0x0000888091c27816 */ /* 0x000fe200000000ff */
[----:B------:R-:W-:Y:S01]  /*8770*/  IMAD.U32 R183, R142, 0x10000, RZ ;  /* 0x000100008eb77824 */ /* 0x000fe200078e00ff */
[----:B------:R-:W-:Y:S01]  /*8780*/  SHF.R.S32.HI R137, RZ, 0x18, R144 ;  /* 0x00000018ff897819 */ /* 0x000fe20000011490 */
[----:B------:R-:W-:Y:S01]  /*8790*/  IMAD R109, R3, UR45, R109 ;  /* 0x0000002d036d7c24 */ /* 0x000fe2000f8e026d */
[----:B------:R-:W-:Y:S01]  /*87a0*/  SHF.R.S32.HI R3, RZ, 0x18, R190 ;  /* 0x00000018ff037819 */ /* 0x000fe200000114be */
[----:B------:R-:W-:Y:S01]  /*87b0*/  IMAD R96, R96, UR37, RZ ;  /* 0x0000002560607c24 */ /* 0x000fe2000f8e02ff */
[----:B------:R-:W-:Y:S01]  /*87c0*/  SHF.R.S32.HI R2, RZ, 0x18, R183 ;  /* 0x00000018ff027819 */ /* 0x000fe200000114b7 */
[----:B------:R-:W-:Y:S01]  /*87d0*/  IMAD R110, R12, UR45, R110 ;  /* 0x0000002d0c6e7c24 */ /* 0x000fe2000f8e026e */
[----:B------:R-:W-:Y:S01]  /*87e0*/  SHF.R.S32.HI R12, RZ, 0x18, R191 ;  /* 0x00000018ff0c7819 */ /* 0x000fe200000114bf */
[----:B------:R-:W-:Y:S01]  /*87f0*/  IMAD R111, R22, UR45, R111 ;  /* 0x0000002d166f7c24 */ /* 0x000fe2000f8e026f */
[----:B------:R-:W-:Y:S01]  /*8800*/  SHF.L.U32 R196, R145, 0x10, RZ ;  /* 0x0000001091c47819 */ /* 0x000fe200000006ff */
        /* <DEDUP_REMOVED lines=13> */
[----:B------:R-:W-:Y:S01]  /*88e0*/  SHF.L.U32 R198, R146, 0x8, RZ ;  /* 0x0000000892c67819 */ /* 0x000fe200000006ff */
[----:B------:R-:W-:Y:S01]  /*88f0*/  IMAD R101, R101, UR37, RZ ;  /* 0x0000002565657c24 */ /* 0x000fe2000f8e02ff */
[----:B------:R-:W-:Y:S01]  /*8900*/  PRMT R200, R147, 0x8880, RZ ;  /* 0x0000888093c87816 */ /* 0x000fe200000000ff */
        /* <DEDUP_REMOVED lines=12> */
[----:B------:R-:W-:Y:S01]  /*89d0*/  IMAD.SHL.U32 R192, R144, 0x100, RZ ;  /* 0x0000010090c07824 */ /* 0x000fe200078e00ff */
[----:B------:R-:W-:Y:S01]  /*89e0*/  SHF.L.U32 R201, R148, 0x10, RZ ;  /* 0x0000001094c97819 */ /* 0x000fe200000006ff */
[----:B------:R-:W-:Y:S01]  /*89f0*/  IMAD R102, R12, UR45, R102 ;  /* 0x0000002d0c667c24 */ /* 0x000fe2000f8e0266 */
[----:B------:R-:W-:Y:S01]  /*8a00*/  SHF.R.S32.HI R12, RZ, 0x18, R197 ;  /* 0x00000018ff0c7819 */ /* 0x000fe200000114c5 */
[----:B------:R-:W-:Y:S01]  /*8a10*/  IMAD.MOV.U32 R0, RZ, RZ, R187 ;  /* 0x000000ffff007224 */ /* 0x000fe200078e00bb */
[----:B------:R-:W-:Y:S01]  /*8a20*/  SHF.L.U32 R204, R148, 0x8, RZ ;  /* 0x0000000894cc7819 */ /* 0x000fe200000006ff */
[----:B------:R-:W-:Y:S01]  /*8a30*/  IMAD R103, R136, UR45, R103 ;  /* 0x0000002d88677c24 */ /* 0x000fe2000f8e0267 */
[----:B------:R-:W-:Y:S01]  /*8a40*/  PRMT R206, R149, 0x8880, RZ ;  /* 0x0000888095ce7816 */ /* 0x000fe200000000ff */
[----:B------:R-:W-:Y:S01]  /*8a50*/  IMAD R89, R89, UR37, RZ ;  /* 0x0000002559597c24 */ /* 0x000fe2000f8e02ff */
[----:B------:R-:W-:Y:S01]  /*8a60*/  SHF.R.S32.HI R141, RZ, 0x18, R148 ;  /* 0x00000018ff8d7819 */ /* 0x000fe20000011494 */
[----:B------:R-:W-:Y:S01]  /*8a70*/  IMAD R88, R0, UR45, R88 ;  /* 0x0000002d00587c24 */ /* 0x000fe2000f8e0258 */
[----:B------:R-:W-:Y:S01]  /*8a80*/  SHF.R.S32.HI R0, RZ, 0x18, R192 ;  /* 0x00000018ff007819 */ /* 0x000fe200000114c0 */
[----:B------:R-:W-:Y:S01]  /*8a90*/  IMAD R90, R90, UR37, RZ ;  /* 0x000000255a5a7c24 */ /* 0x000fe2000f8e02ff */
[----:B------:R-:W-:Y:S01]  /*8aa0*/  SHF.L.U32 R208, R149, 0x10, RZ ;  /* 0x0000001095d07819 */ /* 0x000fe200000006ff */
[----:B------:R-:W-:Y:S01]  /*8ab0*/  IMAD R91, R91, UR37, RZ ;  /* 0x000000255b5b7c24 */ /* 0x000fe2000f8e02ff */
[----:B------:R-:W-:Y:S01]  /*8ac0*/  PRMT R205, R150, 0x8880, RZ ;  /* 0x0000888096cd7816 */ /* 0x000fe200000000ff */
[----:B------:R-:W-:Y:S01]  /*8ad0*/  IMAD R89, R2, UR45, R89 ;  /* 0x0000002d02597c24 */ /* 0x000fe2000f8e0259 */
[----:B------:R-:W-:Y:S01]  /*8ae0*/  MOV R2, R194 ;  /* 0x000000c200027202 */ /* 0x000fe20000000f00 */
[----:B------:R-:W-:Y:S01]  /*8af0*/  IMAD R92, R92, UR37, RZ ;  /* 0x000000255c5c7c24 */ /* 0x000fe2000f8e02ff */
[----:B------:R-:W-:Y:S01]  /*8b00*/  SHF.R.S32.HI R142, RZ, 0x18, R149 ;  /* 0x00000018ff8e7819 */ /* 0x000fe20000011495 */
[----:B------:R-:W-:Y:S01]  /*8b10*/  IMAD R90, R0, UR45, R90 ;  /* 0x0000002d005a7c24 */ /* 0x000fe2000f8e025a */
[----:B------:R-:W-:Y:S01]  /*8b20*/  MOV R0, R193 ;  /* 0x000000c100007202 */ /* 0x000fe20000000f00 */
[----:B------:R-:W-:Y:S01]  /*8b30*/  IMAD R93, R93, UR37, RZ ;  /* 0x000000255d5d7c24 */ /* 0x000fe2000f8e02ff */
[C---:B------:R-:W-:Y:S01]  /*8b40*/  SHF.L.U32 R207, R150.reuse, 0x10, RZ ;  /* 0x0000001096cf7819 */ /* 0x040fe200000006ff */
[----:B------:R-:W-:Y:S01]  /*8b50*/  IMAD R91, R137, UR45, R91 ;  /* 0x0000002d895b7c24 */ /* 0x000fe2000f8e025b */
[----:B------:R-:W-:Y:S01]  /*8b60*/  SHF.L.U32 R210, R150, 0x8, RZ ;  /* 0x0000000896d27819 */ /* 0x000fe200000006ff */
[----:B------:R-:W-:Y:S01]  /*8b70*/  IMAD R94, R94, UR37, RZ ;  /* 0x000000255e5e7c24 */ /* 0x000fe2000f8e02ff */
[----:B------:R-:W-:Y:S01]  /*8b80*/  PRMT R212, R151, 0x8880, RZ ;  /* 0x0000888097d47816 */ /* 0x000fe200000000ff */
[----:B------:R-:W-:Y:S01]  /*8b90*/  IMAD R92, R2, UR45, R92 ;  /* 0x0000002d025c7c24 */ /* 0x000fe2000f8e025c */
[----:B------:R-:W-:Y:S01]  /*8ba0*/  SHF.R.S32.HI R2, RZ, 0x18, R195 ;  /* 0x00000018ff027819 */ /* 0x000fe200000114c3 */
[----:B------:R-:W-:Y:S01]  /*8bb0*/  IMAD R95, R95, UR37, RZ ;  /* 0x000000255f5f7c24 */ /* 0x000fe2000f8e02ff */
[----:B------:R-:W-:Y:S01]  /*8bc0*/  SHF.R.S32.HI R143, RZ, 0x18, R150 ;  /* 0x00000018ff8f7819 */ /* 0x000fe20000011496 */
[----:B------:R-:W-:Y:S01]  /*8bd0*/  IMAD R93, R3, UR45, R93 ;  /* 0x0000002d035d7c24 */ /* 0x000fe2000f8e025d */
[C---:B------:R-:W-:Y:S01]  /*8be0*/  SHF.L.U32 R214, R151.reuse, 0x10, RZ ;  /* 0x0000001097d67819 */ /* 0x040fe200000006ff */
[----:B------:R-:W-:Y:S01]  /*8bf0*/  IMAD R80, R80, UR37, RZ ;  /* 0x0000002550507c24 */ /* 0x000fe2000f8e02ff */
        /* <DEDUP_REMOVED lines=11> */
[----:B------:R-:W-:Y:S01]  /*8cb0*/  IMAD.U32 R202, R147, 0x10000, RZ ;  /* 0x0001000093ca7824 */ /* 0x000fe200078e00ff */
[----:B------:R-:W-:Y:S01]  /*8cc0*/  PRMT R218, R153, 0x8880, RZ ;  /* 0x0000888099da7816 */ /* 0x000fe200000000ff */
[----:B------:R-:W-:Y:S01]  /*8cd0*/  IMAD R83, R83, UR37, RZ ;  /* 0x0000002553537c24 */ /* 0x000fe2000f8e02ff */
[----:B------:R-:W-:Y:S01]  /*8ce0*/  SHF.R.S32.HI R145, RZ, 0x18, R152 ;  /* 0x00000018ff917819 */ /* 0x000fe20000011498 */
[----:B------:R-:W-:Y:S01]  /*8cf0*/  IMAD R81, R2, UR45, R81 ;  /* 0x0000002d02517c24 */ /* 0x000fe2000f8e0251 */
[----:B------:R-:W-:Y:S01]  /*8d00*/  MOV R2, R200 ;  /* 0x000000c800027202 */ /* 0x000fe20000000f00 */
        /* <DEDUP_REMOVED lines=15> */
[----:B------:R-:W-:Y:S01]  /*8e00*/  SHF.R.S32.HI R3, RZ, 0x18, R208 ;  /* 0x00000018ff037819 */ /* 0x000fe200000114d0 */
[----:B------:R-:W-:Y:S01]  /*8e10*/  IMAD R72, R72, UR37, RZ ;  /* 0x0000002548487c24 */ /* 0x000fe2000f8e02ff */
[----:B------:R-:W-:Y:S01]  /*8e20*/  SHF.L.U32 R219, R154, 0x10, RZ ;  /* 0x000000109adb7819 */ /* 0x000fe200000006ff */
        /* <DEDUP_REMOVED lines=11> */
[----:B------:R-:W-:Y:S01]  /*8ee0*/  PRMT R223, R156, 0x8880, RZ ;  /* 0x000088809cdf7816 */ /* 0x000fe200000000ff */
[----:B------:R-:W-:Y:S01]  /*8ef0*/  IMAD.SHL.U32 R209, R149, 0x100, RZ ;  /* 0x0000010095d17824 */ /* 0x000fe200078e00ff */
[----:B------:R-:W-:Y:S01]  /*8f00*/  SHF.R.S32.HI R148, RZ, 0x18, R155 ;  /* 0x00000018ff947819 */ /* 0x000fe2000001149b */
[----:B------:R-:W-:Y:S01]  /*8f10*/  IMAD R73, R2, UR45, R73 ;  /* 0x0000002d02497c24 */ /* 0x000fe2000f8e0249 */
[----:B------:R-:W-:Y:S01]  /*8f20*/  SHF.L.U32 R224, R156, 0x10, RZ ;  /* 0x000000109ce07819 */ /* 0x000fe200000006ff */
[----:B------:R-:W-:Y:S01]  /*8f30*/  IMAD R76, R76, UR37, RZ ;  /* 0x000000254c4c7c24 */ /* 0x000fe2000f8e02ff */
[----:B------:R-:W-:Y:S01]  /*8f40*/  SHF.R.S32.HI R12, RZ, 0x18, R209 ;  /* 0x00000018ff0c7819 */ /* 0x000fe200000114d1 */
[----:B------:R-:W-:Y:S01]  /*8f50*/  IMAD.MOV.U32 R2, RZ, RZ, R206 ;  /* 0x000000ffff027224 */ /* 0x000fe200078e00ce */
[----:B------:R-:W-:Y:S01]  /*8f60*/  SHF.L.U32 R226, R156, 0x8, RZ ;  /* 0x000000089ce27819 */ /* 0x000fe200000006ff */
[----:B------:R-:W-:Y:S01]  /*8f70*/  IMAD R74, R0, UR45, R74 ;  /* 0x0000002d004a7c24 */ /* 0x000fe2000f8e024a */
[----:B------:R-:W-:Y:S01]  /*8f80*/  MOV R0, R205 ;  /* 0x000000cd00007202 */ /* 0x000fe20000000f00 */
        /* <DEDUP_REMOVED lines=15> */
[----:B------:R-:W-:Y:S01]  /*9080*/  SHF.R.S32.HI R12, RZ, 0x18, R215 ;  /* 0x00000018ff0c7819 */ /* 0x000fe200000114d7 */
        /* <DEDUP_REMOVED lines=8> */
[----:B------:R-:W-:Y:S01]  /*9110*/  IMAD R67, R67, UR37, RZ ;  /* 0x0000002543437c24 */ /* 0x000fe2000f8e02ff */
[----:B------:R-:W-:Y:S01]  /*9120*/  SHF.L.U32 R236, R159, 0x10, RZ ;  /* 0x000000109fec7819 */ /* 0x000fe200000006ff */
[----:B------:R-:W-:Y:S01]  /*9130*/  IMAD R65, R2, UR45, R65 ;  /* 0x0000002d02417c24 */ /* 0x000fe2000f8e0241 */
[----:B------:R-:W-:Y:S01]  /*9140*/  MOV R2, R212 ;  /* 0x000000d400027202 */ /* 0x000fe20000000f00 */
[----:B------:R-:W-:Y:S01]  /*9150*/  IMAD R68, R68, UR37, RZ ;  /* 0x0000002544447c24 */ /* 0x000fe2000f8e02ff */
[----:B------:R-:W-:Y:S01]  /*9160*/  SHF.L.U32 R235, R160, 0x8, RZ ;  /* 0x00000008a0eb7819 */ /* 0x000fe200000006ff */
[----:B------:R-:W-:Y:S01]  /*9170*/  IMAD R66, R0, UR45, R66 ;  /* 0x0000002d00427c24 */ /* 0x000fe2000f8e0242 */
[----:B------:R-:W-:Y:S01]  /*9180*/  MOV R0, R211 ;  /* 0x000000d300007202 */ /* 0x000fe20000000f00 */
[----:B------:R-:W-:Y:S01]  /*9190*/  IMAD R69, R69, UR37, RZ ;  /* 0x0000002545457c24 */ /* 0x000fe2000f8e02ff */
[----:B------:R-:W-:Y:S01]  /*91a0*/  SHF.R.S32.HI R153, RZ, 0x18, R160 ;  /* 0x00000018ff997819 */ /* 0x000fe200000114a0 */
[----:B------:R-:W-:Y:S01]  /*91b0*/  IMAD R67, R143, UR45, R67 ;  /* 0x0000002d8f437c24 */ /* 0x000fe2000f8e0243 */
[C---:B------:R-:W-:Y:S01]  /*91c0*/  SHF.L.U32 R238, R161.reuse, 0x10, RZ ;  /* 0x00000010a1ee7819 */ /* 0x040fe200000006ff */
[----:B------:R-:W-:Y:S01]  /*91d0*/  IMAD R70, R70, UR37, RZ ;  /* 0x0000002546467c24 */ /* 0x000fe2000f8e02ff */
[----:B------:R-:W-:Y:S01]  /*91e0*/  SHF.L.U32 R239, R161, 0x8, RZ ;  /* 0x00000008a1ef7819 */ /* 0x000fe200000006ff */
[----:B------:R-:W-:Y:S01]  /*91f0*/  IMAD R68, R2, UR45, R68 ;  /* 0x0000002d02447c24 */ /* 0x000fe2000f8e0244 */
[----:B------:R-:W-:Y:S01]  /*9200*/  SHF.L.U32 R241, R162, 0x8, RZ ;  /* 0x00000008a2f17819 */ /* 0x000fe200000006ff */
[----:B------:R-:W-:Y:S01]  /*9210*/  IMAD R71, R71, UR37, RZ ;  /* 0x0000002547477c24 */ /* 0x000fe2000f8e02ff */
[----:B------:R-:W-:Y:S01]  /*9220*/  SHF.R.S32.HI R155, RZ, 0x18, R162 ;  /* 0x00000018ff9b7819 */ /* 0x000fe200000114a2 */
        /* <DEDUP_REMOVED lines=15> */
[----:B------:R-:W-:Y:S01]  /*9320*/  SHF.R.S32.HI R156, RZ, 0x18, R163 ;  /* 0x00000018ff9c7819 */ /* 0x000fe200000114a3 */
[----:B------:R-:W-:Y:S01]  /*9330*/  IMAD R59, R59, UR37, RZ ;  /* 0x000000253b3b7c24 */ /* 0x000fe2000f8e02ff */
[----:B------:R-:W-:Y:S01]  /*9340*/  I2IP.S8.S32.SAT R130, R131, R130, RZ ;  /* 0x0000008283827239 */ /* 0x000fe200000014ff */
[----:B------:R-:W-:Y:S01]  /*9350*/  IMAD R57, R2, UR45, R57 ;  /* 0x0000002d02397c24 */ /* 0x000fe2000f8e0239 */
[----:B------:R-:W-:Y:S01]  /*9360*/  MOV R2, R218 ;  /* 0x000000da00027202 */ /* 0x000fe20000000f00 */
[----:B------:R-:W-:Y:S01]  /*9370*/  IMAD R60, R60, UR37, RZ ;  /* 0x000000253c3c7c24 */ /* 0x000fe2000f8e02ff */
[----:B------:R-:W-:Y:S01]  /*9380*/  I2IP.S8.S32.SAT R122, R123, R122, RZ ;  /* 0x0000007a7b7a7239 */ /* 0x000fe200000014ff */
[----:B------:R-:W-:Y:S01]  /*9390*/  IMAD R58, R0, UR45, R58 ;  /* 0x0000002d003a7c24 */ /* 0x000fe2000f8e023a */
[----:B------:R-:W-:Y:S01]  /*93a0*/  I2IP.S8.S32.SAT R114, R115, R114, RZ ;  /* 0x0000007273727239 */ /* 0x000fe200000014ff */
[----:B------:R-:W-:Y:S01]  /*93b0*/  IMAD R61, R61, UR37, RZ ;  /* 0x000000253d3d7c24 */ /* 0x000fe2000f8e02ff */
[----:B------:R-:W-:Y:S01]  /*93c0*/  I2IP.S8.S32.SAT R106, R107, R106, RZ ;  /* 0x0000006a6b6a7239 */ /* 0x000fe200000014ff */
[----:B------:R-:W-:Y:S01]  /*93d0*/  IMAD R59, R145, UR45, R59 ;  /* 0x0000002d913b7c24 */ /* 0x000fe2000f8e023b */
[----:B------:R-:W-:Y:S01]  /*93e0*/  I2IP.S8.S32.SAT R98, R99, R98, RZ ;  /* 0x0000006263627239 */ /* 0x000fe200000014ff */
[----:B------:R-:W-:Y:S01]  /*93f0*/  IMAD R62, R62, UR37, RZ ;  /* 0x000000253e3e7c24 */ /* 0x000fe2000f8e02ff */
[----:B------:R-:W-:Y:S01]  /*9400*/  I2IP.S8.S32.SAT R90, R91, R90, RZ ;  /* 0x0000005a5b5a7239 */ /* 0x000fe200000014ff */
[----:B------:R-:W-:Y:S01]  /*9410*/  IMAD R60, R2, UR45, R60 ;  /* 0x0000002d023c7c24 */ /* 0x000fe2000f8e023c */
[----:B------:R-:W-:Y:S01]  /*9420*/  SHF.R.S32.HI R2, RZ, 0x18, R219 ;  /* 0x00000018ff027819 */ /* 0x000fe200000114db */
[----:B------:R-:W-:Y:S01]  /*9430*/  IMAD R63, R63, UR37, RZ ;  /* 0x000000253f3f7c24 */ /* 0x000fe2000f8e02ff */
[----:B------:R-:W-:Y:S01]  /*9440*/  I2IP.S8.S32.SAT R82, R83, R82, RZ ;  /* 0x0000005253527239 */ /* 0x000fe200000014ff */
[----:B------:R-:W-:Y:S01]  /*9450*/  IMAD.SHL.U32 R221, R154, 0x100, RZ ;  /* 0x000001009add7824 */ /* 0x000fe200078e00ff */
[----:B------:R-:W-:Y:S01]  /*9460*/  SHF.R.S32.HI R154, RZ, 0x18, R161 ;  /* 0x00000018ff9a7819 */ /* 0x000fe200000114a1 */
[----:B------:R-:W-:Y:S01]  /*9470*/  IMAD R61, R3, UR45, R61 ;  /* 0x0000002d033d7c24 */ /* 0x000fe2000f8e023d */
[----:B------:R-:W-:Y:S01]  /*9480*/  I2IP.S8.S32.SAT R74, R75, R74, RZ ;  /* 0x0000004a4b4a7239 */ /* 0x000fe200000014ff */
[----:B------:R-:W-:Y:S01]  /*9490*/  IMAD R48, R48, UR37, RZ ;  /* 0x0000002530307c24 */ /* 0x000fe2000f8e02ff */
[----:B------:R-:W-:Y:S01]  /*94a0*/  SHF.R.S32.HI R3, RZ, 0x18, R221 ;  /* 0x00000018ff037819 */ /* 0x000fe200000114dd */
[----:B------:R-:W-:Y:S01]  /*94b0*/  IMAD R62, R12, UR45, R62 ;  /* 0x0000002d0c3e7c24 */ /* 0x000fe2000f8e023e */
[----:B------:R-:W-:Y:S01]  /*94c0*/  SHF.R.S32.HI R12, RZ, 0x18, R242 ;  /* 0x00000018ff0c7819 */ /* 0x000fe200000114f2 */
[----:B------:R-:W-:Y:S01]  /*94d0*/  IMAD.MOV.U32 R0, RZ, RZ, R217 ;  /* 0x000000ffff007224 */ /* 0x000fe200078e00d9 */
        /* <DEDUP_REMOVED lines=8> */
[----:B------:R-:W-:Y:S01]  /*9560*/  MOV R0, R225 ;  /* 0x000000e100007202 */ /* 0x000fe20000000f00 */
[----:B------:R-:W-:Y:S01]  /*9570*/  IMAD R51, R51, UR37, RZ ;  /* 0x0000002533337c24 */ /* 0x000fe2000f8e02ff */
[----:B------:R-:W-:Y:S01]  /*9580*/  I2IP.S8.S32.SAT R118, R119, R118, RZ ;  /* 0x0000007677767239 */ /* 0x000fe200000014ff */
[----:B------:R-:W-:Y:S01]  /*9590*/  IMAD R49, R2, UR45, R49 ;  /* 0x0000002d02317c24 */ /* 0x000fe2000f8e0231 */
[----:B------:R-:W-:Y:S01]  /*95a0*/  SHF.R.S32.HI R2, RZ, 0x18, R227 ;  /* 0x00000018ff027819 */ /* 0x000fe200000114e3 */
[----:B------:R-:W-:Y:S01]  /*95b0*/  IMAD R52, R52, UR37, RZ ;  /* 0x0000002534347c24 */ /* 0x000fe2000f8e02ff */
[----:B------:R-:W-:Y:S01]  /*95c0*/  I2IP.S8.S32.SAT R110, R111, R110, RZ ;  /* 0x0000006e6f6e7239 */ /* 0x000fe200000014ff */
[----:B------:R-:W-:Y:S01]  /*95d0*/  IMAD R50, R3, UR45, R50 ;  /* 0x0000002d03327c24 */ /* 0x000fe2000f8e0232 */
[----:B------:R-:W-:Y:S01]  /*95e0*/  SHF.R.S32.HI R3, RZ, 0x18, R228 ;  /* 0x00000018ff037819 */ /* 0x000fe200000114e4 */
        /* <DEDUP_REMOVED lines=21> */
[----:B------:R-:W-:Y:S01]  /*9740*/  I2IP.S8.S32.SAT R128, R129, R128, R130 ;  /* 0x0000008081807239 */ /* 0x000fe20000001482 */
[----:B------:R-:W-:Y:S01]  /*9750*/  IMAD.U32 R232, R157, 0x10000, RZ ;  /* 0x000100009de87824 */ /* 0x000fe200078e00ff */
[----:B------:R-:W-:Y:S01]  /*9760*/  PRMT R157, R158, 0x8880, RZ ;  /* 0x000088809e9d7816 */ /* 0x000fe200000000ff */
[----:B------:R-:W-:Y:S01]  /*9770*/  IMAD R40, R0, UR45, R40 ;  /* 0x0000002d00287c24 */ /* 0x000fe2000f8e0228 */
[----:B------:R-:W-:Y:S01]  /*9780*/  MOV R0, R230 ;  /* 0x000000e600007202 */ /* 0x000fe20000000f00 */
[----:B------:R-:W-:Y:S01]  /*9790*/  IMAD R43, R43, UR37, RZ ;  /* 0x000000252b2b7c24 */ /* 0x000fe2000f8e02ff */
[----:B------:R-:W-:Y:S01]  /*97a0*/  PRMT R158, R160, 0x8880, RZ ;  /* 0x00008880a09e7816 */ /* 0x000fe200000000ff */
[----:B------:R-:W-:Y:S01]  /*97b0*/  IMAD R41, R2, UR45, R41 ;  /* 0x0000002d02297c24 */ /* 0x000fe2000f8e0229 */
[----:B------:R-:W-:Y:S01]  /*97c0*/  SHF.R.S32.HI R2, RZ, 0x18, R232 ;  /* 0x00000018ff027819 */ /* 0x000fe200000114e8 */
[----:B------:R-:W-:Y:S01]  /*97d0*/  IMAD R44, R44, UR37, RZ ;  /* 0x000000252c2c7c24 */ /* 0x000fe2000f8e02ff */
[----:B------:R-:W-:Y:S01]  /*97e0*/  I2IP.S8.S32.SAT R54, R55, R54, RZ ;  /* 0x0000003637367239 */ /* 0x000fe200000014ff */
[----:B------:R-:W-:Y:S01]  /*97f0*/  IMAD R42, R3, UR45, R42 ;  /* 0x0000002d032a7c24 */ /* 0x000fe2000f8e022a */
[----:B------:R-:W-:Y:S01]  /*9800*/  SHF.R.S32.HI R3, RZ, 0x18, R233 ;  /* 0x00000018ff037819 */ /* 0x000fe200000114e9 */
[----:B------:R-:W-:Y:S01]  /*9810*/  IMAD R45, R45, UR37, RZ ;  /* 0x000000252d2d7c24 */ /* 0x000fe2000f8e02ff */
[----:B------:R-:W-:Y:S01]  /*9820*/  I2IP.S8.S32.SAT R120, R121, R120, R122 ;  /* 0x0000007879787239 */ /* 0x000fe2000000147a */
[----:B------:R-:W-:Y:S01]  /*9830*/  IMAD R43, R149, UR45, R43 ;  /* 0x0000002d952b7c24 */ /* 0x000fe2000f8e022b */
[----:B------:R-:W-:Y:S01]  /*9840*/  I2IP.S8.S32.SAT R112, R113, R112, R114 ;  /* 0x0000007071707239 */ /* 0x000fe20000001472 */
[----:B------:R-:W-:Y:S01]  /*9850*/  IMAD R46, R46, UR37, RZ ;  /* 0x000000252e2e7c24 */ /* 0x000fe2000f8e02ff */
[----:B------:R-:W-:Y:S01]  /*9860*/  I2IP.S8.S32.SAT R104, R105, R104, R106 ;  /* 0x0000006869687239 */ /* 0x000fe2000000146a */
[----:B------:R-:W-:Y:S01]  /*9870*/  IMAD R44, R0, UR45, R44 ;  /* 0x0000002d002c7c24 */ /* 0x000fe2000f8e022c */
[----:B------:R-:W-:Y:S01]  /*9880*/  MOV R0, R157 ;  /* 0x0000009d00007202 */ /* 0x000fe20000000f00 */
[----:B------:R-:W-:Y:S01]  /*9890*/  IMAD R47, R47, UR37, RZ ;  /* 0x000000252f2f7c24 */ /* 0x000fe2000f8e02ff */
[----:B------:R-:W-:Y:S01]  /*98a0*/  I2IP.S8.S32.SAT R42, R43, R42, RZ ;  /* 0x0000002a2b2a7239 */ /* 0x000fe200000014ff */
[----:B------:R-:W-:Y:S01]  /*98b0*/  IMAD R45, R2, UR45, R45 ;  /* 0x0000002d022d7c24 */ /* 0x000fe2000f8e022d */
[----:B------:R-:W-:Y:S01]  /*98c0*/  SHF.R.S32.HI R2, RZ, 0x18, R229 ;  /* 0x00000018ff027819 */ /* 0x000fe200000114e5 */
[----:B------:R-:W-:Y:S01]  /*98d0*/  IMAD R32, R32, UR37, RZ ;  /* 0x0000002520207c24 */ /* 0x000fe2000f8e02ff */
[----:B------:R-:W-:Y:S01]  /*98e0*/  LDTM.16dp32bit_t0_t15.x8 R4, tmem[UR4+0xe0] ;  /* 0x0000e004000479ee */ /* 0x000fe20008980000 */
[----:B------:R-:W2:Y:S01]  /*98f0*/  LDTM.16dp32bit_t16_t31.x8 R4, tmem[UR4+0xe8] ;  /* 0x0000e804000479ee */ /* 0x000ea200089a0000 */
[----:B------:R-:W-:Y:S01]  /*9900*/  IMAD R46, R3, UR45, R46 ;  /* 0x0000002d032e7c24 */ /* 0x000fe2000f8e022e */
[----:B------:R-:W-:Y:S01]  /*9910*/  SHF.R.S32.HI R3, RZ, 0x18, R231 ;  /* 0x00000018ff037819 */ /* 0x000fe200000114e7 */
[----:B------:R-:W-:Y:S01]  /*9920*/  IMAD R33, R33, UR37, RZ ;  /* 0x0000002521217c24 */ /* 0x000fe2000f8e02ff */
[----:B------:R-:W-:Y:S01]  /*9930*/  NOP ;  /* 0x0000000000007918 */ /* 0x000fe20000000000 */
[----:B------:R-:W-:Y:S01]  /*9940*/  IMAD R47, R150, UR45, R47 ;  /* 0x0000002d962f7c24 */ /* 0x000fe2000f8e022f */
[----:B------:R-:W-:Y:S01]  /*9950*/  I2IP.S8.S32.SAT R96, R97, R96, R98 ;  /* 0x0000006061607239 */ /* 0x000fe20000001462 */
[----:B------:R-:W-:Y:S01]  /*9960*/  IMAD R32, R0, UR45, R32 ;  /* 0x0000002d00207c24 */ /* 0x000fe2000f8e0220 */
[----:B------:R-:W-:Y:S01]  /*9970*/  I2IP.S8.S32.SAT R88, R89, R88, R90 ;  /* 0x0000005859587239 */ /* 0x000fe2000000145a */
[----:B------:R-:W-:Y:S01]  /*9980*/  IMAD R34, R34, UR37, RZ ;  /* 0x0000002522227c24 */ /* 0x000fe2000f8e02ff */
[----:B------:R-:W-:Y:S01]  /*9990*/  I2IP.S8.S32.SAT R80, R81, R80, R82 ;  /* 0x0000005051507239 */ /* 0x000fe20000001452 */
[----:B------:R-:W-:Y:S01]  /*99a0*/  IMAD R33, R2, UR45, R33 ;  /* 0x0000002d02217c24 */ /* 0x000fe2000f8e0221 */
[----:B------:R-:W-:Y:S01]  /*99b0*/  SHF.R.S32.HI R2, RZ, 0x18, R236 ;  /* 0x00000018ff027819 */ /* 0x000fe200000114ec */
[----:B------:R-:W-:Y:S01]  /*99c0*/  IMAD R35, R35, UR37, RZ ;  /* 0x0000002523237c24 */ /* 0x000fe2000f8e02ff */
[----:B------:R-:W-:Y:S01]  /*99d0*/  I2IP.S8.S32.SAT R72, R73, R72, R74 ;  /* 0x0000004849487239 */ /* 0x000fe2000000144a */
[----:B------:R-:W-:Y:S01]  /*99e0*/  IMAD.SHL.U32 R237, R159, 0x100, RZ ;  /* 0x000001009fed7824 */ /* 0x000fe200078e00ff */
[----:B------:R-:W-:Y:S01]  /*99f0*/  SHF.L.U32 R159, R160, 0x10, RZ ;  /* 0x00000010a09f7819 */ /* 0x000fe200000006ff */
[----:B------:R-:W-:Y:S01]  /*9a00*/  IMAD R36, R36, UR37, RZ ;  /* 0x0000002524247c24 */ /* 0x000fe2000f8e02ff */
[----:B------:R-:W-:Y:S01]  /*9a10*/  I2IP.S8.S32.SAT R64, R65, R64, R66 ;  /* 0x0000004041407239 */ /* 0x000fe20000001442 */
[----:B------:R-:W-:Y:S01]  /*9a20*/  IMAD R34, R3, UR45, R34 ;  /* 0x0000002d03227c24 */ /* 0x000fe2000f8e0222 */
[----:B------:R-:W-:Y:S01]  /*9a30*/  SHF.R.S32.HI R3, RZ, 0x18, R237 ;  /* 0x00000018ff037819 */ /* 0x000fe200000114ed */
[----:B------:R-:W-:Y:S01]  /*9a40*/  IMAD.MOV.U32 R0, RZ, RZ, R234 ;  /* 0x000000ffff007224 */ /* 0x000fe200078e00ea */
[----:B------:R-:W-:Y:S01]  /*9a50*/  I2IP.S8.S32.SAT R56, R57, R56, R58 ;  /* 0x0000003839387239 */ /* 0x000fe2000000143a */
[----:B------:R-:W-:Y:S01]  /*9a60*/  IMAD R37, R37, UR37, RZ ;  /* 0x0000002525257c24 */ /* 0x000fe2000f8e02ff */
[----:B------:R-:W-:Y:S01]  /*9a70*/  I2IP.S8.S32.SAT R48, R49, R48, R50 ;  /* 0x0000003031307239 */ /* 0x000fe20000001432 */
[----:B------:R-:W-:Y:S01]  /*9a80*/  IMAD R35, R151, UR45, R35 ;  /* 0x0000002d97237c24 */ /* 0x000fe2000f8e0223 */
[----:B------:R-:W-:Y:S01]  /*9a90*/  I2IP.S8.S32.SAT R40, R41, R40, R42 ;  /* 0x0000002829287239 */ /* 0x000fe2000000142a */
[----:B------:R-:W-:Y:S01]  /*9aa0*/  IMAD R36, R0, UR45, R36 ;  /* 0x0000002d00247c24 */ /* 0x000fe2000f8e0224 */
[----:B------:R-:W-:Y:S01]  /*9ab0*/  I2IP.S8.S32.SAT R129, R133, R132, R134 ;  /* 0x0000008485817239 */ /* 0x000fe20000001486 */
[----:B------:R-:W-:Y:S01]  /*9ac0*/  IMAD R38, R38, UR37, RZ ;  /* 0x0000002526267c24 */ /* 0x000fe2000f8e02ff */
[----:B------:R-:W-:Y:S01]  /*9ad0*/  I2IP.S8.S32.SAT R121, R125, R124, R126 ;  /* 0x0000007c7d797239 */ /* 0x000fe2000000147e */
[----:B------:R-:W-:Y:S01]  /*9ae0*/  IMAD R37, R2, UR45, R37 ;  /* 0x0000002d02257c24 */ /* 0x000fe2000f8e0225 */
[----:B------:R-:W-:Y:S01]  /*9af0*/  I2IP.S8.S32.SAT R113, R117, R116, R118 ;  /* 0x0000007475717239 */ /* 0x000fe20000001476 */
[----:B------:R-:W-:Y:S01]  /*9b00*/  UMOV UR4, 0x400 ;  /* 0x0000040000047882 */ /* 0x000fe20000000000 */
[----:B------:R-:W-:Y:S01]  /*9b10*/  I2IP.S8.S32.SAT R105, R109, R108, R110 ;  /* 0x0000006c6d697239 */ /* 0x000fe2000000146e */
[----:B-1----:R-:W-:Y:S01]  /*9b20*/  ULEA UR4, UR6, UR4, 0x18 ;  /* 0x0000000406047291 */ /* 0x002fe2000f8ec0ff */
[----:B------:R-:W-:Y:S01]  /*9b30*/  I2IP.S8.S32.SAT R97, R101, R100, R102 ;  /* 0x0000006465617239 */ /* 0x000fe20000001466 */
[----:B------:R-:W-:Y:S01]  /*9b40*/  IMAD R24, R24, UR37, RZ ;  /* 0x0000002518187c24 */ /* 0x000fe2000f8e02ff */
[----:B------:R-:W-:Y:S01]  /*9b50*/  I2IP.S8.S32.SAT R89, R93, R92, R94 ;  /* 0x0000005c5d597239 */ /* 0x000fe2000000145e */
[----:B------:R-:W-:Y:S01]  /*9b60*/  IMAD R38, R3, UR45, R38 ;  /* 0x0000002d03267c24 */ /* 0x000fe2000f8e0226 */
[----:B------:R-:W-:Y:S01]  /*9b70*/  I2IP.S8.S32.SAT R81, R85, R84, R86 ;  /* 0x0000005455517239 */ /* 0x000fe20000001456 */
[----:B------:R-:W-:Y:S01]  /*9b80*/  IMAD R25, R25, UR37, RZ ;  /* 0x0000002519197c24 */ /* 0x000fe2000f8e02ff */
[----:B------:R-:W-:Y:S01]  /*9b90*/  I2IP.S8.S32.SAT R73, R77, R76, R78 ;  /* 0x0000004c4d497239 */ /* 0x000fe2000000144e */
[----:B------:R-:W-:Y:S01]  /*9ba0*/  IMAD R28, R28, UR37, RZ ;  /* 0x000000251c1c7c24 */ /* 0x000fe2000f8e02ff */
[----:B------:R-:W-:Y:S01]  /*9bb0*/  I2IP.S8.S32.SAT R65, R69, R68, R70 ;  /* 0x0000004445417239 */ /* 0x000fe20000001446 */
[----:B------:R-:W-:Y:S01]  /*9bc0*/  IMAD R29, R29, UR37, RZ ;  /* 0x000000251d1d7c24 */ /* 0x000fe2000f8e02ff */
[----:B------:R-:W-:Y:S01]  /*9bd0*/  I2IP.S8.S32.SAT R57, R61, R60, R62 ;  /* 0x0000003c3d397239 */ /* 0x000fe2000000143e */
[----:B--2---:R-:W-:Y:S01]  /*9be0*/  IMAD R4, R4, UR37, RZ ;  /* 0x0000002504047c24 */ /* 0x004fe2000f8e02ff */
[----:B------:R-:W-:Y:S01]  /*9bf0*/  I2IP.S8.S32.SAT R49, R53, R52, R54 ;  /* 0x0000003435317239 */ /* 0x000fe20000001436 */
[----:B------:R-:W-:Y:S01]  /*9c00*/  IMAD R5, R5, UR37, RZ ;  /* 0x0000002505057c24 */ /* 0x000fe2000f8e02ff */
[----:B------:R-:W-:Y:S01]  /*9c10*/  I2IP.S8.S32.SAT R34, R35, R34, RZ ;  /* 0x0000002223227239 */ /* 0x000fe200000014ff */
[----:B------:R-:W-:Y:S01]  /*9c20*/  IMAD R8, R8, UR37, RZ ;  /* 0x0000002508087c24 */ /* 0x000fe2000f8e02ff */
[----:B------:R-:W-:Y:S01]  /*9c30*/  I2IP.S8.S32.SAT R46, R47, R46, RZ ;  /* 0x0000002e2f2e7239 */ /* 0x000fe200000014ff */
[----:B------:R-:W-:Y:S01]  /*9c40*/  IMAD R9, R9, UR37, RZ ;  /* 0x0000002509097c24 */ /* 0x000fe2000f8e02ff */
[----:B------:R-:W-:Y:S01]  /*9c50*/  I2IP.S8.S32.SAT R32, R33, R32, R34 ;  /* 0x0000002021207239 */ /* 0x000fe20000001422 */
[----:B------:R-:W-:Y:S01]  /*9c60*/  ULEA UR5, UR40, UR4, 0x3 ;  /* 0x0000000428057291 */ /* 0x000fe2000f8e18ff */
[----:B------:R-:W-:Y:S01]  /*9c70*/  I2IP.S8.S32.SAT R41, R45, R44, R46 ;  /* 0x0000002c2d297239 */ /* 0x000fe2000000142e */
[----:B------:R-:W-:Y:S01]  /*9c80*/  IMAD R39, R39, UR37, RZ ;  /* 0x0000002527277c24 */ /* 0x000fe2000f8e02ff */
[----:B------:R-:W-:Y:S01]  /*9c90*/  MOV R0, R158 ;  /* 0x0000009e00007202 */ /* 0x000fe20000000f00 */
[----:B------:R-:W-:Y:S01]  /*9ca0*/  UIADD3 UR5, UPT, UPT, UR5, 0x100, URZ ;  /* 0x0000010005057890 */ /* 0x000fe2000fffe0ff */
[----:B------:R-:W-:Y:S01]  /*9cb0*/  SHF.R.S32.HI R2, RZ, 0x18, R159 ;  /* 0x00000018ff027819 */ /* 0x000fe2000001149f */
[----:B------:R-:W-:Y:S01]  /*9cc0*/  IMAD R39, R152, UR45, R39 ;  /* 0x0000002d98277c24 */ /* 0x000fe2000f8e0227 */
[----:B------:R-:W-:Y:S01]  /*9cd0*/  PRMT R160, R161, 0x8880, RZ ;  /* 0x00008880a1a07816 */ /* 0x000fe200000000ff */
[----:B------:R-:W-:Y:S01]  /*9ce0*/  UPRMT UR5, UR6, 0x654, UR5 ;  /* 0x0000065406057896 */ /* 0x000fe20008000005 */
[----:B------:R-:W-:Y:S01]  /*9cf0*/  IMAD R24, R0, UR45, R24 ;  /* 0x0000002d00187c24 */ /* 0x000fe2000f8e0218 */
[----:B------:R-:W-:Y:S01]  /*9d00*/  PRMT R161, R162, 0x8880, RZ ;  /* 0x00008880a2a17816 */ /* 0x000fe200000000ff */
[----:B------:R-:W-:Y:S01]  /*9d10*/  IMAD R25, R2, UR45, R25 ;  /* 0x0000002d02197c24 */ /* 0x000fe2000f8e0219 */
[----:B------:R-:W-:Y:S01]  /*9d20*/  I2IP.S8.S32.SAT R33, R39, R38, RZ ;  /* 0x0000002627217239 */ /* 0x000fe200000014ff */
[----:B------:R-:W-:Y:S01]  /*9d30*/  IMAD.U32 R240, R162, 0x10000, RZ ;  /* 0x00010000a2f07824 */ /* 0x000fe200078e00ff */
[----:B------:R-:W-:Y:S01]  /*9d40*/  MOV R0, R160 ;  /* 0x000000a000007202 */ /* 0x000fe20000000f00 */
[----:B------:R-:W-:Y:S01]  /*9d50*/  IMAD R26, R26, UR37, RZ ;  /* 0x000000251a1a7c24 */ /* 0x000fe2000f8e02ff */
[----:B------:R-:W-:Y:S01]  /*9d60*/  I2IP.S8.S32.SAT R33, R37, R36, R33 ;  /* 0x0000002425217239 */ /* 0x000fe20000001421 */
[----:B------:R-:W-:Y:S01]  /*9d70*/  SYNCS.ARRIVE.TRANS64.RED.A1T0 RZ, [UR5], RZ ;  /* 0x000000ffffff79a7 */ /* 0x000fe20008100405 */
[----:B------:R-:W-:Y:S01]  /*9d80*/  SHF.R.S32.HI R2, RZ, 0x18, R238 ;  /* 0x00000018ff027819 */ /* 0x000fe200000114ee */
[----:B------:R-:W-:Y:S01]  /*9d90*/  IMAD R27, R27, UR37, RZ ;  /* 0x000000251b1b7c24 */ /* 0x000fe2000f8e02ff */
[----:B------:R-:W-:Y:S01]  /*9da0*/  PRMT R162, R163, 0x8880, RZ ;  /* 0x00008880a3a27816 */ /* 0x000fe200000000ff */
[----:B------:R-:W-:Y:S01]  /*9db0*/  IMAD R30, R30, UR37, RZ ;  /* 0x000000251e1e7c24 */ /* 0x000fe2000f8e02ff */
[----:B------:R-:W1:Y:S01]  /*9dc0*/  S2R R163, SR_TID.X ;  /* 0x0000000000a37919 */ /* 0x000e620000002100 */
[----:B------:R-:W-:Y:S01]  /*9dd0*/  SHF.R.S32.HI R3, RZ, 0x18, R235 ;  /* 0x00000018ff037819 */ /* 0x000fe200000114eb */
[----:B------:R-:W-:Y:S01]  /*9de0*/  IMAD R31, R31, UR37, RZ ;  /* 0x000000251f1f7c24 */ /* 0x000fe2000f8e02ff */
[----:B------:R-:W-:Y:S01]  /*9df0*/  BSSY.RECONVERGENT B0, `(.L_x_115) ;  /* 0x0000089000007945 */ /* 0x000fe20003800200 */
[----:B------:R-:W-:Y:S02]  /*9e00*/  IMAD R6, R6, UR37, RZ ;  /* 0x0000002506067c24 */ /* 0x000fe4000f8e02ff */
[----:B------:R-:W-:Y:S01]  /*9e10*/  IMAD R26, R3, UR45, R26 ;  /* 0x0000002d031a7c24 */ /* 0x000fe2000f8e021a */
[----:B------:R-:W-:Y:S01]  /*9e20*/  SHF.R.S32.HI R3, RZ, 0x18, R239 ;  /* 0x00000018ff037819 */ /* 0x000fe200000114ef */
[----:B------:R-:W-:Y:S02]  /*9e30*/  IMAD R27, R153, UR45, R27 ;  /* 0x0000002d991b7c24 */ /* 0x000fe4000f8e021b */
[----:B------:R-:W-:Y:S01]  /*9e40*/  IMAD R28, R0, UR45, R28 ;  /* 0x0000002d001c7c24 */ /* 0x000fe2000f8e021c */
[----:B------:R-:W-:Y:S01]  /*9e50*/  MOV R0, R161 ;  /* 0x000000a100007202 */ /* 0x000fe20000000f00 */
[----:B------:R-:W-:Y:S01]  /*9e60*/  IMAD R29, R2, UR45, R29 ;  /* 0x0000002d021d7c24 */ /* 0x000fe2000f8e021d */
[----:B------:R-:W-:Y:S01]  /*9e70*/  I2IP.S8.S32.SAT R26, R27, R26, RZ ;  /* 0x0000001a1b1a7239 */ /* 0x000fe200000014ff */
[----:B------:R-:W-:Y:S01]  /*9e80*/  IMAD R30, R3, UR45, R30 ;  /* 0x0000002d031e7c24 */ /* 0x000fe2000f8e021e */
[----:B------:R-:W-:Y:S01]  /*9e90*/  SHF.R.S32.HI R2, RZ, 0x18, R240 ;  /* 0x00000018ff027819 */ /* 0x000fe200000114f0 */
[----:B------:R-:W-:Y:S01]  /*9ea0*/  IMAD R31, R154, UR45, R31 ;  /* 0x0000002d9a1f7c24 */ /* 0x000fe2000f8e021f */
[----:B------:R-:W-:Y:S01]  /*9eb0*/  I2IP.S8.S32.SAT R24, R25, R24, R26 ;  /* 0x0000001819187239 */ /* 0x000fe2000000141a */
[----:B------:R-:W-:Y:S01]  /*9ec0*/  IMAD R4, R0, UR45, R4 ;  /* 0x0000002d00047c24 */ /* 0x000fe2000f8e0204 */
[----:B------:R-:W-:Y:S01]  /*9ed0*/  SHF.R.S32.HI R3, RZ, 0x18, R243 ;  /* 0x00000018ff037819 */ /* 0x000fe200000114f3 */
[----:B------:R-:W-:Y:S01]  /*9ee0*/  IMAD R5, R2, UR45, R5 ;  /* 0x0000002d02057c24 */ /* 0x000fe2000f8e0205 */
[----:B------:R-:W-:Y:S01]  /*9ef0*/  I2IP.S8.S32.SAT R30, R31, R30, RZ ;  /* 0x0000001e1f1e7239 */ /* 0x000fe200000014ff */
[----:B------:R-:W-:Y:S01]  /*9f00*/  IMAD R7, R7, UR37, RZ ;  /* 0x0000002507077c24 */ /* 0x000fe2000f8e02ff */
[----:B------:R-:W-:Y:S01]  /*9f10*/  MOV R2, R162 ;  /* 0x000000a200027202 */ /* 0x000fe20000000f00 */
[----:B------:R-:W-:Y:S01]  /*9f20*/  IMAD R10, R10, UR37, RZ ;  /* 0x000000250a0a7c24 */ /* 0x000fe2000f8e02ff */
[----:B------:R-:W-:Y:S01]  /*9f30*/  I2IP.S8.S32.SAT R25, R29, R28, R30 ;  /* 0x0000001c1d197239 */ /* 0x000fe2000000141e */
[----:B------:R-:W-:Y:S01]  /*9f40*/  IMAD R11, R11, UR37, RZ ;  /* 0x000000250b0b7c24 */ /* 0x000fe2000f8e02ff */
[----:B------:R-:W-:Y:S05]  /*9f50*/  SHF.R.S32.HI R0, RZ, 0x18, R241 ;  /* 0x00000018ff007819 */ /* 0x000fea00000114f1 */
[----:B------:R-:W-:Y:S01]  /*9f60*/  IMAD R6, R0, UR45, R6 ;  /* 0x0000002d00067c24 */ /* 0x000fe2000f8e0206 */
[----:B-1----:R-:W-:Y:S01]  /*9f70*/  SHF.L.U32 R163, R163, 0x4, RZ ;  /* 0x00000004a3a37819 */ /* 0x002fe200000006ff */
[----:B------:R-:W-:Y:S02]  /*9f80*/  IMAD R7, R155, UR45, R7 ;  /* 0x0000002d9b077c24 */ /* 0x000fe4000f8e0207 */
[----:B------:R-:W-:Y:S01]  /*9f90*/  IMAD R8, R2, UR45, R8 ;  /* 0x0000002d02087c24 */ /* 0x000fe2000f8e0208 */
[----:B------:R-:W-:Y:S01]  /*9fa0*/  LOP3.LUT R163, R163, 0xf0, RZ, 0xc0, !PT ;  /* 0x000000f0a3a37812 */ /* 0x000fe200078ec0ff */
[----:B------:R-:W-:Y:S01]  /*9fb0*/  IMAD R9, R3, UR45, R9 ;  /* 0x0000002d03097c24 */ /* 0x000fe2000f8e0209 */
[----:B------:R-:W-:Y:S01]  /*9fc0*/  I2IP.S8.S32.SAT R6, R7, R6, RZ ;  /* 0x0000000607067239 */ /* 0x000fe200000014ff */
[----:B------:R-:W-:Y:S02]  /*9fd0*/  IMAD R10, R12, UR45, R10 ;  /* 0x0000002d0c0a7c24 */ /* 0x000fe4000f8e020a */
[----:B------:R-:W-:Y:S01]  /*9fe0*/  IMAD R163, R245, 0x8, R163 ;  /* 0x00000008f5a37824 */ /* 0x000fe200078e02a3 */
[----:B------:R-:W-:Y:S01]  /*9ff0*/  I2IP.S8.S32.SAT R4, R5, R4, R6 ;  /* 0x0000000405047239 */ /* 0x000fe20000001406 */
[----:B------:R-:W-:Y:S03]  /*a000*/  IMAD R11, R156, UR45, R11 ;  /* 0x0000002d9c0b7c24 */ /* 0x000fe6000f8e020b */
[----:B------:R1:W-:Y:S02]  /*a010*/  STS.64 [R163+UR4+0x3d80], R128 ;  /* 0x003d8080a3007988 */ /* 0x0003e40008000a04 */
[----:B------:R-:W-:Y:S04]  /*a020*/  I2IP.S8.S32.SAT R10, R11, R10, RZ ;  /* 0x0000000a0b0a7239 */ /* 0x000fe800000014ff */
[----:B------:R1:W-:Y:S01]  /*a030*/  STS.64 [R163+UR4+0x4180], R120 ;  /* 0x00418078a3007988 */ /* 0x0003e20008000a04 */
[----:B------:R-:W-:Y:S05]  /*a040*/  I2IP.S8.S32.SAT R5, R9, R8, R10 ;  /* 0x0000000809057239 */ /* 0x000fea000000140a */
[----:B------:R1:W-:Y:S06]  /*a050*/  STS.64 [R163+UR4+0x4580], R112 ;  /* 0x00458070a3007988 */ /* 0x0003ec0008000a04 */
        /* <DEDUP_REMOVED lines=11> */
[----:B------:R1:W-:Y:S01]  /*a110*/  STS.64 [R163+UR4+0x7580], R4 ;  /* 0x00758004a3007988 */ /* 0x0003e20008000a04 */
[----:B------:R-:W-:Y:S01]  /*a120*/  @!PT LDS RZ, [RZ] ;  /* 0x00000000fffff984 */ /* 0x000fe20000000800 */
[----:B------:R-:W-:Y:S01]  /*a130*/  @!PT LDS RZ, [RZ] ;  /* 0x00000000fffff984 */ /* 0x000fe20000000800 */
[----:B------:R-:W-:Y:S01]  /*a140*/  @!PT LDS RZ, [RZ] ;  /* 0x00000000fffff984 */ /* 0x000fe20000000800 */
[----:B------:R-:W-:Y:S01]  /*a150*/  @!PT LDS RZ, [RZ] ;  /* 0x00000000fffff984 */ /* 0x000fe20000000800 */
[----:B------:R2:W-:Y:S06]  /*a160*/  MEMBAR.ALL.CTA ;  /* 0x0000000000007992 */ /* 0x0005ec0000008000 */
[----:B--2---:R-:W2:Y:S02]  /*a170*/  FENCE.VIEW.ASYNC.S ;  /* 0x00000000000073c6 */ /* 0x004ea40000000000 */
[----:B--2---:R-:W-:Y:S06]  /*a180*/  BAR.SYNC.DEFER_BLOCKING 0x1, 0x80 ;  /* 0x0042000000007b1d */ /* 0x004fec0000010000 */
[----:B------:R-:W-:Y:S05]  /*a190*/  @P0 BRA `(.L_x_116) ;  /* 0x0000000400380947 */ /* 0x000fea0003800000 */
[----:B------:R-:W2:Y:S01]  /*a1a0*/  LDCU.64 UR6, c[0x0][0x348] ;  /* 0x00006900ff0677ac */ /* 0x000ea20008000a00 */
[----:B------:R-:W-:Y:S02]  /*a1b0*/  UIMAD UR9, UR47, 0xf0, URZ ;  /* 0x000000f02f0978a4 */ /* 0x000fe4000f8e02ff */
[----:B------:R-:W-:Y:S02]  /*a1c0*/  USHF.L.U32 UR10, UR46, 0x6, URZ ;  /* 0x000000062e0a7899 */ /* 0x000fe400080006ff */
[----:B------:R-:W-:Y:S01]  /*a1d0*/  UIADD3 UR8, UPT, UPT, UR4, 0x3d80, URZ ;  /* 0x00003d8004087890 */ /* 0x000fe2000fffe0ff */
[----:B------:R-:W-:Y:S01]  /*a1e0*/  UMOV UR11, UR36 ;  /* 0x00000024000b7c82 */ /* 0x000fe20008000000 */
[----:B------:R-:W-:Y:S02]  /*a1f0*/  UIADD3 UR52, UPT, UPT, UR4, 0x4180, URZ ;  /* 0x0000418004347890 */ /* 0x000fe4000fffe0ff */
[----:B------:R-:W-:Y:S01]  /*a200*/  UIADD3 UR53, UPT, UPT, UR9, 0x10, URZ ;  /* 0x0000001009357890 */ /* 0x000fe2000fffe0ff */
[----:B------:R-:W-:Y:S01]  /*a210*/  UMOV UR55, UR36 ;  /* 0x0000002400377c82 */ /* 0x000fe20008000000 */
[----:B------:R-:W-:Y:S01]  /*a220*/  UMOV UR54, UR10 ;  /* 0x0000000a00367c82 */ /* 0x000fe20008000000 */
[----:B------:R-:W-:Y:S02]  /*a230*/  UIADD3 UR28, UPT, UPT, UR4, 0x4580, URZ ;  /* 0x00004580041c7890 */ /* 0x000fe4000fffe0ff */
[----:B--2---:R-:W-:Y:S02]  /*a240*/  UIADD3 UR6, UP0, UPT, UR6, 0x680, URZ ;  /* 0x0000068006067890 */ /* 0x004fe4000ff1e0ff */
[----:B------:R-:W-:Y:S02]  /*a250*/  UIADD3 UR29, UPT, UPT, UR9, 0x20, URZ ;  /* 0x00000020091d7890 */ /* 0x000fe4000fffe0ff */
[----:B------:R-:W-:Y:S01]  /*a260*/  UIADD3.X UR7, UPT, UPT, URZ, UR7, URZ, UP0, !UPT ;  /* 0x00000007ff077290 */ /* 0x000fe200087fe4ff */
[----:B------:R-:W-:Y:S01]  /*a270*/  UMOV UR31, UR36 ;  /* 0x00000024001f7c82 */ /* 0x000fe20008000000 */
[----:B------:R-:W-:Y:S01]  /*a280*/  UMOV UR30, UR10 ;  /* 0x0000000a001e7c82 */ /* 0x000fe20008000000 */
[----:B------:R-:W-:Y:S02]  /*a290*/  UIADD3 UR64, UPT, UPT, UR4, 0x4980, URZ ;  /* 0x0000498004407890 */ /* 0x000fe4000fffe0ff */
[----:B------:R-:W-:Y:S01]  /*a2a0*/  UIADD3 UR65, UPT, UPT, UR9, 0x30, URZ ;  /* 0x0000003009417890 */ /* 0x000fe2000fffe0ff */
[----:B------:R-:W-:Y:S03]  /*a2b0*/  UMOV UR67, UR36 ;  /* 0x0000002400437c82 */ /* 0x000fe60008000000 */
[----:B------:R-:W-:Y:S01]  /*a2c0*/  UTMASTG.3D [UR8], [UR6] ;  /* 0x00000008060073b5 */ /* 0x000fe20008010000 */
[----:B------:R-:W-:Y:S01]  /*a2d0*/  UMOV UR66, UR10 ;  /* 0x0000000a00427c82 */ /* 0x000fe20008000000 */
[----:B------:R-:W-:Y:S02]  /*a2e0*/  UIADD3 UR68, UPT, UPT, UR4, 0x5180, URZ ;  /* 0x0000518004447890 */ /* 0x000fe4000fffe0ff */
[----:B------:R-:W-:Y:S01]  /*a2f0*/  UIADD3 UR69, UPT, UPT, UR9, 0x50, URZ ;  /* 0x0000005009457890 */ /* 0x000fe2000fffe0ff */
[----:B------:R-:W-:Y:S01]  /*a300*/  UMOV UR71, UR36 ;  /* 0x0000002400477c82 */ /* 0x000fe20008000000 */
[----:B------:R-:W-:Y:S01]  /*a310*/  UMOV UR70, UR10 ;  /* 0x0000000a00467c82 */ /* 0x000fe20008000000 */
[----:B------:R2:W-:Y:S01]  /*a320*/  UTMASTG.3D [UR52], [UR6] ;  /* 0x00000034060073b5 */ /* 0x0005e20008010000 */
[----:B------:R-:W-:Y:S02]  /*a330*/  UIADD3 UR20, UPT, UPT, UR4, 0x5580, URZ ;  /* 0x0000558004147890 */ /* 0x000fe4000fffe0ff */
[----:B------:R-:W-:Y:S01]  /*a340*/  UIADD3 UR21, UPT, UPT, UR9, 0x60, URZ ;  /* 0x0000006009157890 */ /* 0x000fe2000fffe0ff */
[----:B------:R-:W-:Y:S01]  /*a350*/  UMOV UR23, UR36 ;  /* 0x0000002400177c82 */ /* 0x000fe20008000000 */
[----:B------:R-:W-:Y:S01]  /*a360*/  UMOV UR22, UR10 ;  /* 0x0000000a00167c82 */ /* 0x000fe20008000000 */
[----:B------:R-:W-:Y:S01]  /*a370*/  UIADD3 UR56, UPT, UPT, UR4, 0x5980, URZ ;  /* 0x0000598004387890 */ /* 0x000fe2000fffe0ff */
[----:B------:R3:W-:Y:S01]  /*a380*/  UTMASTG.3D [UR28], [UR6] ;  /* 0x0000001c060073b5 */ /* 0x0007e20008010000 */
[----:B------:R-:W-:Y:S01]  /*a390*/  UIADD3 UR57, UPT, UPT, UR9, 0x70, URZ ;  /* 0x0000007009397890 */ /* 0x000fe2000fffe0ff */
[----:B------:R-:W-:Y:S01]  /*a3a0*/  UMOV UR59, UR36 ;  /* 0x00000024003b7c82 */ /* 0x000fe20008000000 */
[----:B------:R-:W-:Y:S01]  /*a3b0*/  UMOV UR58, UR10 ;  /* 0x0000000a003a7c82 */ /* 0x000fe20008000000 */
[----:B------:R-:W-:Y:S02]  /*a3c0*/  UIADD3 UR48, UPT, UPT, UR4, 0x5d80, URZ ;  /* 0x00005d8004307890 */ /* 0x000fe4000fffe0ff */
[----:B------:R-:W-:Y:S01]  /*a3d0*/  UIADD3 UR49, UPT, UPT, UR9, 0x80, URZ ;  /* 0x0000008009317890 */ /* 0x000fe2000fffe0ff */
[----:B------:R3:W-:Y:S01]  /*a3e0*/  UTMASTG.3D [UR64], [UR6] ;  /* 0x00000040060073b5 */ /* 0x0007e20008010000 */
[----:B------:R-:W-:Y:S01]  /*a3f0*/  UMOV UR51, UR36 ;  /* 0x0000002400337c82 */ /* 0x000fe20008000000 */
[----:B------:R-:W-:Y:S01]  /*a400*/  UMOV UR50, UR10 ;  /* 0x0000000a00327c82 */ /* 0x000fe20008000000 */
[----:B------:R-:W-:Y:S02]  /*a410*/  UIADD3 UR72, UPT, UPT, UR4, 0x6180, URZ ;  /* 0x0000618004487890 */ /* 0x000fe4000fffe0ff */
[----:B------:R-:W-:Y:S01]  /*a420*/  UIADD3 UR73, UPT, UPT, UR9, 0x90, URZ ;  /* 0x0000009009497890 */ /* 0x000fe2000fffe0ff */
[----:B------:R-:W-:Y:S01]  /*a430*/  UMOV UR75, UR36 ;  /* 0x00000024004b7c82 */ /* 0x000fe20008000000 */
[----:B------:R-:W-:Y:S01]  /*a440*/  UMOV UR74, UR10 ;  /* 0x0000000a004a7c82 */ /* 0x000fe20008000000 */
[----:B------:R-:W-:Y:S02]  /*a450*/  UIADD3 UR16, UPT, UPT, UR4, 0x6580, URZ ;  /* 0x0000658004107890 */ /* 0x000fe4000fffe0ff */
[----:B------:R-:W-:Y:S01]  /*a460*/  UIADD3 UR17, UPT, UPT, UR9, 0xa0, URZ ;  /* 0x000000a009117890 */ /* 0x000fe2000fffe0ff */
[----:B------:R-:W-:Y:S01]  /*a470*/  UMOV UR19, UR36 ;  /* 0x0000002400137c82 */ /* 0x000fe20008000000 */
[----:B------:R-:W-:Y:S01]  /*a480*/  UMOV UR18, UR10 ;  /* 0x0000000a00127c82 */ /* 0x000fe20008000000 */
[----:B------:R-:W-:Y:S02]  /*a490*/  UIADD3 UR60, UPT, UPT, UR4, 0x6980, URZ ;  /* 0x00006980043c7890 */ /* 0x000fe4000fffe0ff */
[----:B--2---:R-:W-:Y:S02]  /*a4a0*/  UIADD3 UR52, UPT, UPT, UR4, 0x4d80, URZ ;  /* 0x00004d8004347890 */ /* 0x004fe4000fffe0ff */
[----:B------:R-:W-:Y:S02]  /*a4b0*/  UIADD3 UR53, UPT, UPT, UR9, 0x40, URZ ;  /* 0x0000004009357890 */ /* 0x000fe4000fffe0ff */
[----:B------:R-:W-:Y:S01]  /*a4c0*/  UIADD3 UR61, UPT, UPT, UR9, 0xb0, URZ ;  /* 0x000000b0093d7890 */ /* 0x000fe2000fffe0ff */
[----:B------:R-:W-:Y:S01]  /*a4d0*/  UMOV UR63, UR36 ;  /* 0x00000024003f7c82 */ /* 0x000fe20008000000 */
[----:B------:R-:W-:Y:S01]  /*a4e0*/  UMOV UR62, UR10 ;  /* 0x0000000a003e7c82 */ /* 0x000fe20008000000 */
[----:B------:R-:W-:Y:S02]  /*a4f0*/  UIADD3 UR32, UPT, UPT, UR4, 0x6d80, URZ ;  /* 0x00006d8004207890 */ /* 0x000fe4000fffe0ff */
[----:B------:R-:W-:Y:S02]  /*a500*/  UIADD3 UR33, UPT, UPT, UR9, 0xc0, URZ ;  /* 0x000000c009217890 */ /* 0x000fe4000fffe0ff */
[----:B------:R3:W-:Y:S01]  /*a510*/  UTMASTG.3D [UR52], [UR6] ;  /* 0x00000034060073b5 */ /* 0x0007e20008010000 */
[----:B------:R-:W-:Y:S01]  /*a520*/  UMOV UR35, UR36 ;  /* 0x0000002400237c82 */ /* 0x000fe20008000000 */
[----:B------:R-:W-:Y:S01]  /*a530*/  UMOV UR34, UR10 ;  /* 0x0000000a00227c82 */ /* 0x000fe20008000000 */
[----:B------:R-:W-:Y:S02]  /*a540*/  UIADD3 UR24, UPT, UPT, UR4, 0x7180, URZ ;  /* 0x0000718004187890 */ /* 0x000fe4000fffe0ff */
[----:B------:R-:W-:Y:S01]  /*a550*/  UIADD3 UR25, UPT, UPT, UR9, 0xd0, URZ ;  /* 0x000000d009197890 */ /* 0x000fe2000fffe0ff */
[----:B------:R-:W-:Y:S01]  /*a560*/  UMOV UR27, UR36 ;  /* 0x00000024001b7c82 */ /* 0x000fe20008000000 */
[----:B------:R3:W-:Y:S01]  /*a570*/  UTMASTG.3D [UR68], [UR6] ;  /* 0x00000044060073b5 */ /* 0x0007e20008010000 */
[----:B------:R-:W-:Y:S01]  /*a580*/  UMOV UR26, UR10 ;  /* 0x0000000a001a7c82 */ /* 0x000fe20008000000 */
[----:B------:R-:W-:Y:S02]  /*a590*/  UIADD3 UR12, UPT, UPT, UR4, 0x7580, URZ ;  /* 0x00007580040c7890 */ /* 0x000fe4000fffe0ff */
[----:B------:R-:W-:Y:S01]  /*a5a0*/  UIADD3 UR13, UPT, UPT, UR9, 0xe0, URZ ;  /* 0x000000e0090d7890 */ /* 0x000fe2000fffe0ff */
[----:B------:R-:W-:Y:S01]  /*a5b0*/  UMOV UR15, UR36 ;  /* 0x00000024000f7c82 */ /* 0x000fe20008000000 */
[----:B------:R-:W-:Y:S01]  /*a5c0*/  UMOV UR14, UR10 ;  /* 0x0000000a000e7c82 */ /* 0x000fe20008000000 */
[----:B------:R3:W-:Y:S01]  /*a5d0*/  UTMASTG.3D [UR20], [UR6] ;  /* 0x00000014060073b5 */ /* 0x0007e20008010000 */
        /* <DEDUP_REMOVED lines=8> */
[----:B------:R0:W-:Y:S01]  /*a660*/  UTMACMDFLUSH ;  /* 0x00000000000079b7 */ /* 0x0001e20000000000 */
[----:B---3--:R-:W-:Y:S04]  /*a670*/  DEPBAR.LE SB0, 0x0 ;  /* 0x000080000000791a */ /* 0x008fe80000000000 */
.L_x_116:
[----:B------:R-:W-:Y:S05]  /*a680*/  BSYNC.RECONVERGENT B0 ;  /* 0x0000000000007941 */ /* 0x000fea0003800200 */
.L_x_115:
[----:B-1----:R-:W2:Y:S01]  /*a690*/  LDL R4, [R1] ;  /* 0x0000000001047983 */ /* 0x002ea20000100800 */
[----:B------:R-:W-:Y:S02]  /*a6a0*/  R2UR UR4, R251 ;  /* 0x00000000fb0472ca */ /* 0x000fe400000e0000 */
[----:B------:R-:W-:Y:S01]  /*a6b0*/  R2UR UR6, R250 ;  /* 0x00000000fa0672ca */ /* 0x000fe200000e0000 */
[----:B------:R-:W-:Y:S01]  /*a6c0*/  BAR.SYNC.DEFER_BLOCKING 0x1, 0x80 ;  /* 0x0042000000007b1d */ /* 0x000fe20000010000 */
[----:B------:R-:W-:Y:S02]  /*a6d0*/  R2UR UR8, R247 ;  /* 0x00000000f70872ca */ /* 0x000fe400000e0000 */
[----:B------:R-:W-:Y:S02]  /*a6e0*/  R2UR UR7, R248 ;  /* 0x00000000f80772ca */ /* 0x000fe400000e0000 */
[----:B------:R-:W-:Y:S02]  /*a6f0*/  R2UR UR9, R252 ;  /* 0x00000000fc0972ca */ /* 0x000fe400000e0000 */
[----:B------:R-:W-:Y:S03]  /*a700*/  R2UR UR36, R249 ;  /* 0x00000000f92472ca */ /* 0x000fe600000e0000 */
[----:B------:R-:W-:Y:S02]  /*a710*/  UISETP.NE.AND UP2, UPT, UR4, URZ, UPT ;  /* 0x000000ff0400728c */ /* 0x000fe4000bf45270 */
[----:B------:R-:W-:Y:S02]  /*a720*/  UIADD3 UR4, UPT, UPT, UR40, 0x1, URZ ;  /* 0x0000000128047890 */ /* 0x000fe4000fffe0ff */
[----:B------:R-:W-:Y:S02]  /*a730*/  UISETP.NE.AND UP0, UPT, UR6, 0x2, UPT ;  /* 0x000000020600788c */ /* 0x000fe4000bf05270 */
[----:B------:R-:W-:Y:S02]  /*a740*/  UISETP.NE.AND UP1, UPT, UR4, 0x4, UPT ;  /* 0x000000040400788c */ /* 0x000fe4000bf25270 */
[----:B------:R-:W-:Y:S02]  /*a750*/  USEL UR17, UR6, URZ, UP0 ;  /* 0x000000ff06117287 */ /* 0x000fe40008000000 */
[----:B------:R-:W-:Y:S02]  /*a760*/  USEL UR6, URZ, 0x1, UP1 ;  /* 0x00000001ff067887 */ /* 0x000fe40008800000 */
[----:B------:R-:W-:Y:S02]  /*a770*/  UIADD3 UR47, UPT, UPT, UR38, UR9, URZ ;  /* 0x00000009262f7290 */ /* 0x000fe4000fffe0ff */
[----:B------:R-:W-:Y:S02]  /*a780*/  ULOP3.LUT UR7, UR7, UR6, URZ, 0x3c, !UPT ;  /* 0x0000000607077292 */ /* 0x000fe4000f8e3cff */
[----:B------:R-:W-:Y:S04]  /*a790*/  USEL UR40, UR4, URZ, UP1 ;  /* 0x000000ff04287287 */ /* 0x000fe80008800000 */
[----:B------:R-:W-:Y:S01]  /*a7a0*/  IMAD.U32 R248, RZ, RZ, UR7 ;  /* 0x00000007fff87e24 */ /* 0x000fe2000f8e00ff */
[----:B--2---:R-:W-:Y:S11]  /*a7b0*/  R2UR UR5, R4 ;  /* 0x00000000040572ca */ /* 0x004ff600000e0000 */
[----:B------:R-:W-:Y:S02]  /*a7c0*/  @!UPT UIADD3 URZ, UPT, UPT, URZ, URZ, URZ ;  /* 0x000000fffffff290 */ /* 0x000fe4000fffe0ff */
[----:B------:R-:W-:Y:S02]  /*a7d0*/  UIADD3 UR46, UPT, UPT, UR39, UR5, URZ ;  /* 0x00000005272e7290 */ /* 0x000fe4000fffe0ff */
[----:B------:R-:W-:Y:S04]  /*a7e0*/  USEL UR5, URZ, 0x1, UP0 ;  /* 0x00000001ff057887 */ /* 0x000fe80008000000 */
[----:B------:R-:W-:Y:S06]  /*a7f0*/  ULOP3.LUT UR8, UR8, UR5, URZ, 0x3c, !UPT ;  /* 0x0000000508087292 */ /* 0x000fec000f8e3cff */
[----:B------:R-:W-:Y:S01]  /*a800*/  IMAD.U32 R247, RZ, RZ, UR8 ;  /* 0x00000008fff77e24 */ /* 0x000fe2000f8e00ff */
[----:B------:R-:W-:Y:S06]  /*a810*/  BRA.U UP2, `(.L_x_117) ;  /* 0xffffffad02507547 */ /* 0x000fec000b83ffff */
[----:B------:R-:W-:Y:S05]  /*a820*/  EXIT ;  /* 0x000000000000794d */ /* 0x000fea0003800000 */
.L_x_25:
[----:B---3--:R3:W4:Y:S02]  /*a830*/  SYNCS.PHASECHK.TRANS64.TRYWAIT P0, [R2+URZ+0x130], R3 ;  /* 0x00013003020075a7 */ /* 0x00872400080011ff */
[----:B----4-:R-:W-:Y:S05]  /*a840*/  @!P0 NANOSLEEP.SYNCS 0x989680 ;  /* 0x009896800000895d */ /* 0x010fea0003900000 */
[----:B------:R-:W4:Y:S02]  /*a850*/  @!P0 SYNCS.PHASECHK.TRANS64 P0, [R2+URZ+0x130], R3 ;  /* 0x00013003020085a7 */ /* 0x000f2400080010ff */
[----:B----4-:R-:W-:Y:S05]  /*a860*/  @!P0 BRA `(.L_x_25) ;  /* 0xfffffffc00f08947 */ /* 0x010fea000383ffff */
[----:B------:R-:W-:Y:S05]  /*a870*/  BRA `(.L_x_118) ;  /* 0xffffff7000407947 */ /* 0x000fea000383ffff */
.L_x_28:
[----:B--2---:R-:W-:Y:S07]  /*a880*/  MOV R4, UR33 ;  /* 0x0000002100047c02 */ /* 0x004fee0008000f00 */
.L_x_119:
[----:B-1----:R1:W2:Y:S02]  /*a890*/  SYNCS.PHASECHK.TRANS64.TRYWAIT P0, [R4+URZ+0x50], R2 ;  /* 0x00005002040075a7 */ /* 0x0022a400080011ff */
[----:B--2---:R-:W-:Y:S05]  /*a8a0*/  @!P0 NANOSLEEP.SYNCS 0x989680 ;  /* 0x009896800000895d */ /* 0x004fea0003900000 */
[----:B------:R-:W2:Y:S02]  /*a8b0*/  @!P0 SYNCS.PHASECHK.TRANS64 P0, [R4+URZ+0x50], R2 ;  /* 0x00005002040085a7 */ /* 0x000ea400080010ff */
[----:B--2---:R-:W-:Y:S05]  /*a8c0*/  @!P0 BRA `(.L_x_119) ;  /* 0xfffffffc00f08947 */ /* 0x004fea000383ffff */
[----:B------:R-:W-:Y:S05]  /*a8d0*/  BRA `(.L_x_27) ;  /* 0xffffff7000887947 */ /* 0x000fea000383ffff */
.L_x_35:
[----:B--2---:R-:W-:Y:S07]  /*a8e0*/  MOV R4, UR17 ;  /* 0x0000001100047c02 */ /* 0x004fee0008000f00 */
.L_x_120:
[----:B-1----:R1:W2:Y:S02]  /*a8f0*/  SYNCS.PHASECHK.TRANS64.TRYWAIT P0, [R4+URZ+0x50], R2 ;  /* 0x00005002040075a7 */ /* 0x0022a400080011ff */
[----:B--2---:R-:W-:Y:S05]  /*a900*/  @!P0 NANOSLEEP.SYNCS 0x989680 ;  /* 0x009896800000895d */ /* 0x004fea0003900000 */
[----:B------:R-:W2:Y:S02]  /*a910*/  @!P0 SYNCS.PHASECHK.TRANS64 P0, [R4+URZ+0x50], R2 ;  /* 0x00005002040085a7 */ /* 0x000ea400080010ff */
[----:B--2---:R-:W-:Y:S05]  /*a920*/  @!P0 BRA `(.L_x_120) ;  /* 0xfffffffc00f08947 */ /* 0x004fea000383ffff */
[----:B------:R-:W-:Y:S05]  /*a930*/  BRA `(.L_x_34) ;  /* 0xffffff7400447947 */ /* 0x000fea000383ffff */
.L_x_40:
[----:B-1----:R1:W2:Y:S02]  /*a940*/  SYNCS.PHASECHK.TRANS64.TRYWAIT P0, [R3+URZ+0xc0], R2 ;  /* 0x0000c002030075a7 */ /* 0x0022a400080011ff */
[----:B--2---:R-:W-:Y:S05]  /*a950*/  @!P0 NANOSLEEP.SYNCS 0x989680 ;  /* 0x009896800000895d */ /* 0x004fea0003900000 */
[----:B------:R-:W2:Y:S02]  /*a960*/  @!P0 SYNCS.PHASECHK.TRANS64 P0, [R3+URZ+0xc0], R2 ;  /* 0x0000c002030085a7 */ /* 0x000ea400080010ff */
[----:B--2---:R-:W-:Y:S05]  /*a970*/  @!P0 BRA `(.L_x_40) ;  /* 0xfffffffc00f08947 */ /* 0x004fea000383ffff */
[----:B------:R-:W-:Y:S05]  /*a980*/  BRA `(.L_x_121) ;  /* 0xffffff7400e87947 */ /* 0x000fea000383ffff */
.L_x_44:
[----:B------:R-:W-:-:S07]  /*a990*/  MOV R3, UR4 ;  /* 0x0000000400037c02 */ /* 0x000fce0008000f00 */
.L_x_122:
[----:B-1----:R1:W2:Y:S02]  /*a9a0*/  SYNCS.PHASECHK.TRANS64.TRYWAIT P0, [R3+URZ], R2 ;  /* 0x00000002030075a7 */ /* 0x0022a400080011ff */
[----:B--2---:R-:W-:Y:S05]  /*a9b0*/  @!P0 NANOSLEEP.SYNCS 0x989680 ;  /* 0x009896800000895d */ /* 0x004fea0003900000 */
[----:B------:R-:W2:Y:S02]  /*a9c0*/  @!P0 SYNCS.PHASECHK.TRANS64 P0, [R3+URZ], R2 ;  /* 0x00000002030085a7 */ /* 0x000ea400080010ff */
[----:B--2---:R-:W-:Y:S05]  /*a9d0*/  @!P0 BRA `(.L_x_122) ;  /* 0xfffffffc00f08947 */ /* 0x004fea000383ffff */
[----:B------:R-:W-:Y:S05]  /*a9e0*/  BRA `(.L_x_123) ;  /* 0xffffff7c00987947 */ /* 0x000fea000383ffff */
.L_x_45:
[----:B------:R-:W-:-:S07]  /*a9f0*/  MOV R3, UR5 ;  /* 0x0000000500037c02 */ /* 0x000fce0008000f00 */
.L_x_124:
[----:B-1----:R1:W2:Y:S02]  /*aa00*/  SYNCS.PHASECHK.TRANS64.TRYWAIT P0, [R3+URZ], R2 ;  /* 0x00000002030075a7 */ /* 0x0022a400080011ff */
[----:B--2---:R-:W-:Y:S05]  /*aa10*/  @!P0 NANOSLEEP.SYNCS 0x989680 ;  /* 0x009896800000895d */ /* 0x004fea0003900000 */
[----:B------:R-:W2:Y:S02]  /*aa20*/  @!P0 SYNCS.PHASECHK.TRANS64 P0, [R3+URZ], R2 ;  /* 0x00000002030085a7 */ /* 0x000ea400080010ff */
[----:B--2---:R-:W-:Y:S05]  /*aa30*/  @!P0 BRA `(.L_x_124) ;  /* 0xfffffffc00f08947 */ /* 0x004fea000383ffff */
[----:B------:R-:W-:Y:S05]  /*aa40*/  BRA `(.L_x_125) ;  /* 0xffffff7c00a47947 */ /* 0x000fea000383ffff */
.L_x_46:
[----:B------:R-:W-:-:S07]  /*aa50*/  MOV R3, UR5 ;  /* 0x0000000500037c02 */ /* 0x000fce0008000f00 */
.L_x_126:
[----:B-1----:R1:W2:Y:S02]  /*aa60*/  SYNCS.PHASECHK.TRANS64.TRYWAIT P0, [R3+URZ], R2 ;  /* 0x00000002030075a7 */ /* 0x0022a400080011ff */
[----:B--2---:R-:W-:Y:S05]  /*aa70*/  @!P0 NANOSLEEP.SYNCS 0x989680 ;  /* 0x009896800000895d */ /* 0x004fea0003900000 */
[----:B------:R-:W2:Y:S02]  /*aa80*/  @!P0 SYNCS.PHASECHK.TRANS64 P0, [R3+URZ], R2 ;  /* 0x00000002030085a7 */ /* 0x000ea400080010ff */
[----:B--2---:R-:W-:Y:S05]  /*aa90*/  @!P0 BRA `(.L_x_126) ;  /* 0xfffffffc00f08947 */ /* 0x004fea000383ffff */
[----:B------:R-:W-:Y:S05]  /*aaa0*/  BRA `(.L_x_127) ;  /* 0xffffff7c00b07947 */ /* 0x000fea000383ffff */
.L_x_47:
[----:B------:R-:W-:-:S07]  /*aab0*/  MOV R3, UR5 ;  /* 0x0000000500037c02 */ /* 0x000fce0008000f00 */
.L_x_128:
[----:B-1----:R1:W2:Y:S02]  /*aac0*/  SYNCS.PHASECHK.TRANS64.TRYWAIT P0, [R3+URZ], R2 ;  /* 0x00000002030075a7 */ /* 0x0022a400080011ff */
[----:B--2---:R-:W-:Y:S05]  /*aad0*/  @!P0 NANOSLEEP.SYNCS 0x989680 ;  /* 0x009896800000895d */ /* 0x004fea0003900000 */
[----:B------:R-:W2:Y:S02]  /*aae0*/  @!P0 SYNCS.PHASECHK.TRANS64 P0, [R3+URZ], R2 ;  /* 0x00000002030085a7 */ /* 0x000ea400080010ff */
[----:B--2---:R-:W-:Y:S05]  /*aaf0*/  @!P0 BRA `(.L_x_128) ;  /* 0xfffffffc00f08947 */ /* 0x004fea000383ffff */
[----:B------:R-:W-:Y:S05]  /*ab00*/  BRA `(.L_x_129) ;  /* 0xffffff7c00bc7947 */ /* 0x000fea000383ffff */
.L_x_48:
[----:B------:R-:W-:-:S07]  /*ab10*/  MOV R3, UR5 ;  /* 0x0000000500037c02 */ /* 0x000fce0008000f00 */
.L_x_130:
[----:B-1----:R1:W2:Y:S02]  /*ab20*/  SYNCS.PHASECHK.TRANS64.TRYWAIT P0, [R3+URZ], R2 ;  /* 0x00000002030075a7 */ /* 0x0022a400080011ff */
[----:B--2---:R-:W-:Y:S05]  /*ab30*/  @!P0 NANOSLEEP.SYNCS 0x989680 ;  /* 0x009896800000895d */ /* 0x004fea0003900000 */
[----:B------:R-:W2:Y:S02]  /*ab40*/  @!P0 SYNCS.PHASECHK.TRANS64 P0, [R3+URZ], R2 ;  /* 0x00000002030085a7 */ /* 0x000ea400080010ff */
[----:B--2---:R-:W-:Y:S05]  /*ab50*/  @!P0 BRA `(.L_x_130) ;  /* 0xfffffffc00f08947 */ /* 0x004fea000383ffff */
[----:B------:R-:W-:Y:S05]  /*ab60*/  BRA `(.L_x_131) ;  /* 0xffffff7c00c87947 */ /* 0x000fea000383ffff */
.L_x_49:
[----:B------:R-:W-:-:S07]  /*ab70*/  MOV R3, UR5 ;  /* 0x0000000500037c02 */ /* 0x000fce0008000f00 */
.L_x_132:
[----:B-1----:R1:W2:Y:S02]  /*ab80*/  SYNCS.PHASECHK.TRANS64.TRYWAIT P0, [R3+URZ], R2 ;  /* 0x00000002030075a7 */ /* 0x0022a400080011ff */
[----:B--2---:R-:W-:Y:S05]  /*ab90*/  @!P0 NANOSLEEP.SYNCS 0x989680 ;  /* 0x009896800000895d */ /* 0x004fea0003900000 */
[----:B------:R-:W2:Y:S02]  /*aba0*/  @!P0 SYNCS.PHASECHK.TRANS64 P0, [R3+URZ], R2 ;  /* 0x00000002030085a7 */ /* 0x000ea400080010ff */
[----:B--2---:R-:W-:Y:S05]  /*abb0*/  @!P0 BRA `(.L_x_132) ;  /* 0xfffffffc00f08947 */ /* 0x004fea000383ffff */
[----:B------:R-:W-:Y:S05]  /*abc0*/  BRA `(.L_x_133) ;  /* 0xffffff7c00d47947 */ /* 0x000fea000383ffff */
.L_x_50:
[----:B------:R-:W-:-:S07]  /*abd0*/  MOV R3, UR5 ;  /* 0x0000000500037c02 */ /* 0x000fce0008000f00 */
.L_x_134:
[----:B-1----:R1:W2:Y:S02]  /*abe0*/  SYNCS.PHASECHK.TRANS64.TRYWAIT P0, [R3+URZ], R2 ;  /* 0x00000002030075a7 */ /* 0x0022a400080011ff */
[----:B--2---:R-:W-:Y:S05]  /*abf0*/  @!P0 NANOSLEEP.SYNCS 0x989680 ;  /* 0x009896800000895d */ /* 0x004fea0003900000 */
[----:B------:R-:W2:Y:S02]  /*ac00*/  @!P0 SYNCS.PHASECHK.TRANS64 P0, [R3+URZ], R2 ;  /* 0x00000002030085a7 */ /* 0x000ea400080010ff */
[----:B--2---:R-:W-:Y:S05]  /*ac10*/  @!P0 BRA `(.L_x_134) ;  /* 0xfffffffc00f08947 */ /* 0x004fea000383ffff */
[----:B------:R-:W-:Y:S05]  /*ac20*/  BRA `(.L_x_135) ;  /* 0xffffff7c00e07947 */ /* 0x000fea000383ffff */
.L_x_51:
[----:B------:R-:W-:-:S07]  /*ac30*/  MOV R3, UR5 ;  /* 0x0000000500037c02 */ /* 0x000fce0008000f00 */
.L_x_136:
[----:B-1----:R1:W2:Y:S02]  /*ac40*/  SYNCS.PHASECHK.TRANS64.TRYWAIT P0, [R3+URZ], R2 ;  /* 0x00000002030075a7 */ /* 0x0022a400080011ff */
[----:B--2---:R-:W-:Y:S05]  /*ac50*/  @!P0 NANOSLEEP.SYNCS 0x989680 ;  /* 0x009896800000895d */ /* 0x004fea0003900000 */
[----:B------:R-:W2:Y:S02]  /*ac60*/  @!P0 SYNCS.PHASECHK.TRANS64 P0, [R3+URZ], R2 ;  /* 0x00000002030085a7 */ /* 0x000ea400080010ff */
[----:B--2---:R-:W-:Y:S05]  /*ac70*/  @!P0 BRA `(.L_x_136) ;  /* 0xfffffffc00f08947 */ /* 0x004fea000383ffff */
[----:B------:R-:W-:Y:S05]  /*ac80*/  BRA `(.L_x_137) ;  /* 0xffffff7c00ec7947 */ /* 0x000fea000383ffff */
.L_x_52:
[----:B------:R-:W-:-:S07]  /*ac90*/  MOV R3, UR5 ;  /* 0x0000000500037c02 */ /* 0x000fce0008000f00 */
.L_x_138:
[----:B-1----:R1:W2:Y:S02]  /*aca0*/  SYNCS.PHASECHK.TRANS64.TRYWAIT P0, [R3+URZ], R2 ;  /* 0x00000002030075a7 */ /* 0x0022a400080011ff */
[----:B--2---:R-:W-:Y:S05]  /*acb0*/  @!P0 NANOSLEEP.SYNCS 0x989680 ;  /* 0x009896800000895d */ /* 0x004fea0003900000 */
[----:B------:R-:W2:Y:S02]  /*acc0*/  @!P0 SYNCS.PHASECHK.TRANS64 P0, [R3+URZ], R2 ;  /* 0x00000002030085a7 */ /* 0x000ea400080010ff */
[----:B--2---:R-:W-:Y:S05]  /*acd0*/  @!P0 BRA `(.L_x_138) ;  /* 0xfffffffc00f08947 */ /* 0x004fea000383ffff */
[----:B------:R-:W-:Y:S05]  /*ace0*/  BRA `(.L_x_139) ;  /* 0xffffff7c00f87947 */ /* 0x000fea000383ffff */
.L_x_55:
[----:B--2---:R2:W3:Y:S02]  /*acf0*/  SYNCS.PHASECHK.TRANS64.TRYWAIT P0, [R0+URZ+0x120], R2 ;  /* 0x00012002000075a7 */ /* 0x0044e400080011ff */
[----:B---3--:R-:W-:Y:S05]  /*ad00*/  @!P0 NANOSLEEP.SYNCS 0x989680 ;  /* 0x009896800000895d */ /* 0x008fea0003900000 */
[----:B------:R-:W3:Y:S02]  /*ad10*/  @!P0 SYNCS.PHASECHK.TRANS64 P0, [R0+URZ+0x120], R2 ;  /* 0x00012002000085a7 */ /* 0x000ee400080010ff */
[----:B---3--:R-:W-:Y:S05]  /*ad20*/  @!P0 BRA `(.L_x_55) ;  /* 0xfffffffc00f08947 */ /* 0x008fea000383ffff */
[----:B------:R-:W-:Y:S05]  /*ad30*/  BRA `(.L_x_140) ;  /* 0xffffff80005c7947 */ /* 0x000fea000383ffff */
.L_x_56:
[----:B------:R-:W-:-:S07]  /*ad40*/  MOV R3, UR4 ;  /* 0x0000000400037c02 */ /* 0x000fce0008000f00 */
.L_x_141:
[----:B--2---:R2:W3:Y:S02]  /*ad50*/  SYNCS.PHASECHK.TRANS64.TRYWAIT P0, [R3+URZ+0xd0], R2 ;  /* 0x0000d002030075a7 */ /* 0x0044e400080011ff */
[----:B---3--:R-:W-:Y:S05]  /*ad60*/  @!P0 NANOSLEEP.SYNCS 0x989680 ;  /* 0x009896800000895d */ /* 0x008fea0003900000 */
[----:B------:R-:W3:Y:S02]  /*ad70*/  @!P0 SYNCS.PHASECHK.TRANS64 P0, [R3+URZ+0xd0], R2 ;  /* 0x0000d002030085a7 */ /* 0x000ee400080010ff */
[----:B---3--:R-:W-:Y:S05]  /*ad80*/  @!P0 BRA `(.L_x_141) ;  /* 0xfffffffc00f08947 */ /* 0x008fea000383ffff */
[----:B------:R-:W-:Y:S05]  /*ad90*/  BRA `(.L_x_142) ;  /* 0xffffff80006c7947 */ /* 0x000fea000383ffff */
.L_x_57:
[----:B--2---:R2:W3:Y:S02]  /*ada0*/  SYNCS.PHASECHK.TRANS64.TRYWAIT P1, [R0+URZ+0xc0], R2 ;  /* 0x0000c002000075a7 */ /* 0x0044e400080211ff */
[----:B---3--:R-:W-:Y:S05]  /*adb0*/  @!P1 NANOSLEEP.SYNCS 0x989680 ;  /* 0x009896800000995d */ /* 0x008fea0003900000 */
[----:B------:R-:W3:Y:S02]  /*adc0*/  @!P1 SYNCS.PHASECHK.TRANS64 P1, [R0+URZ+0xc0], R2 ;  /* 0x0000c002000095a7 */ /* 0x000ee400080210ff */
[----:B---3--:R-:W-:Y:S05]  /*add0*/  @!P1 BRA `(.L_x_57) ;  /* 0xfffffffc00f09947 */ /* 0x008fea000383ffff */
[----:B------:R-:W-:Y:S05]  /*ade0*/  BRA `(.L_x_143) ;  /* 0xffffff80009c7947 */ /* 0x000fea000383ffff */
.L_x_60:
[----:B------:R-:W-:-:S07]  /*adf0*/  MOV R2, UR4 ;  /* 0x0000000400027c02 */ /* 0x000fce0008000f00 */
.L_x_144:
[----:B--2---:R2:W3:Y:S02]  /*ae00*/  SYNCS.PHASECHK.TRANS64.TRYWAIT P0, [R2+URZ+0xd0], R0 ;  /* 0x0000d000020075a7 */ /* 0x0044e400080011ff */
[----:B---3--:R-:W-:Y:S05]  /*ae10*/  @!P0 NANOSLEEP.SYNCS 0x989680 ;  /* 0x009896800000895d */ /* 0x008fea0003900000 */
[----:B------:R-:W3:Y:S02]  /*ae20*/  @!P0 SYNCS.PHASECHK.TRANS64 P0, [R2+URZ+0xd0], R0 ;  /* 0x0000d000020085a7 */ /* 0x000ee400080010ff */
[----:B---3--:R-:W-:Y:S05]  /*ae30*/  @!P0 BRA `(.L_x_144) ;  /* 0xfffffffc00f08947 */ /* 0x008fea000383ffff */
[----:B------:R-:W-:Y:S05]  /*ae40*/  BRA `(.L_x_59) ;  /* 0xffffff8000f07947 */ /* 0x000fea000383ffff */
.L_x_67:
[----:B--2---:R2:W3:Y:S02]  /*ae50*/  SYNCS.PHASECHK.TRANS64.TRYWAIT P1, [R3+URZ+0xc0], R4 ;  /* 0x0000c004030075a7 */ /* 0x0044e400080211ff */
[----:B---3--:R-:W-:Y:S05]  /*ae60*/  @!P1 NANOSLEEP.SYNCS 0x989680 ;  /* 0x009896800000995d */ /* 0x008fea0003900000 */
[----:B------:R-:W3:Y:S02]  /*ae70*/  @!P1 SYNCS.PHASECHK.TRANS64 P1, [R3+URZ+0xc0], R4 ;  /* 0x0000c004030095a7 */ /* 0x000ee400080210ff */
[----:B---3--:R-:W-:Y:S05]  /*ae80*/  @!P1 BRA `(.L_x_67) ;  /* 0xfffffffc00f09947 */ /* 0x008fea000383ffff */
[----:B------:R-:W-:Y:S05]  /*ae90*/  BRA `(.L_x_145) ;  /* 0xffffff8800587947 */ /* 0x000fea000383ffff */
.L_x_68:
[----:B------:R-:W-:-:S07]  /*aea0*/  MOV R4, UR23 ;  /* 0x0000001700047c02 */ /* 0x000fce0008000f00 */
.L_x_146:
[----:B--2---:R2:W3:Y:S02]  /*aeb0*/  SYNCS.PHASECHK.TRANS64.TRYWAIT P0, [R4+URZ+0x100], R3 ;  /* 0x00010003040075a7 */ /* 0x0044e400080011ff */
[----:B---3--:R-:W-:Y:S05]  /*aec0*/  @!P0 NANOSLEEP.SYNCS 0x989680 ;  /* 0x009896800000895d */ /* 0x008fea0003900000 */
[----:B------:R-:W3:Y:S02]  /*aed0*/  @!P0 SYNCS.PHASECHK.TRANS64 P0, [R4+URZ+0x100], R3 ;  /* 0x00010003040085a7 */ /* 0x000ee400080010ff */
[----:B---3--:R-:W-:Y:S05]  /*aee0*/  @!P0 BRA `(.L_x_146) ;  /* 0xfffffffc00f08947 */ /* 0x008fea000383ffff */
[----:B------:R-:W-:Y:S05]  /*aef0*/  BRA `(.L_x_147) ;  /* 0xffffff8800a07947 */ /* 0x000fea000383ffff */
.L_x_71:
[----:B------:R-:W-:Y:S07]  /*af00*/  MOV R3, UR7 ;  /* 0x0000000700037c02 */ /* 0x000fee0008000f00 */
.L_x_148:
[----:B--2---:R2:W3:Y:S02]  /*af10*/  SYNCS.PHASECHK.TRANS64.TRYWAIT P0, [R3+URZ], R2 ;  /* 0x00000002030075a7 */ /* 0x0044e400080011ff */
[----:B---3--:R-:W-:Y:S05]  /*af20*/  @!P0 NANOSLEEP.SYNCS 0x989680 ;  /* 0x009896800000895d */ /* 0x008fea0003900000 */
[----:B------:R-:W3:Y:S02]  /*af30*/  @!P0 SYNCS.PHASECHK.TRANS64 P0, [R3+URZ], R2 ;  /* 0x00000002030085a7 */ /* 0x000ee400080010ff */
[----:B---3--:R-:W-:Y:S05]  /*af40*/  @!P0 BRA `(.L_x_148) ;  /* 0xfffffffc00f08947 */ /* 0x008fea000383ffff */
[----:B------:R-:W-:Y:S05]  /*af50*/  BRA `(.L_x_70) ;  /* 0xffffff8800bc7947 */ /* 0x000fea000383ffff */
.L_x_74:
[----:B------:R-:W-:-:S07]  /*af60*/  MOV R2, UR4 ;  /* 0x0000000400027c02 */ /* 0x000fce0008000f00 */
.L_x_149:
[----:B--2---:R2:W4:Y:S02]  /*af70*/  SYNCS.PHASECHK.TRANS64.TRYWAIT P0, [R2+URZ], R0 ;  /* 0x00000000020075a7 */ /* 0x00452400080011ff */
[----:B----4-:R-:W-:Y:S05]  /*af80*/  @!P0 NANOSLEEP.SYNCS 0x989680 ;  /* 0x009896800000895d */ /* 0x010fea0003900000 */
[----:B------:R-:W4:Y:S02]  /*af90*/  @!P0 SYNCS.PHASECHK.TRANS64 P0, [R2+URZ], R0 ;  /* 0x00000000020085a7 */ /* 0x000f2400080010ff */
[----:B----4-:R-:W-:Y:S05]  /*afa0*/  @!P0 BRA `(.L_x_149) ;  /* 0xfffffffc00f08947 */ /* 0x010fea000383ffff */
[----:B------:R-:W-:Y:S05]  /*afb0*/  BRA `(.L_x_150) ;  /* 0xffffff8c00747947 */ /* 0x000fea000383ffff */
.L_x_75:
[----:B------:R-:W-:-:S07]  /*afc0*/  MOV R3, UR5 ;  /* 0x0000000500037c02 */ /* 0x000fce0008000f00 */
.L_x_151:
[----:B--2---:R2:W3:Y:S02]  /*afd0*/  SYNCS.PHASECHK.TRANS64.TRYWAIT P0, [R3+URZ], R2 ;  /* 0x00000002030075a7 */ /* 0x0044e400080011ff */
[----:B---3--:R-:W-:Y:S05]  /*afe0*/  @!P0 NANOSLEEP.SYNCS 0x989680 ;  /* 0x009896800000895d */ /* 0x008fea0003900000 */
[----:B------:R-:W3:Y:S02]  /*aff0*/  @!P0 SYNCS.PHASECHK.TRANS64 P0, [R3+URZ], R2 ;  /* 0x00000002030085a7 */ /* 0x000ee400080010ff */
[----:B---3--:R-:W-:Y:S05]  /*b000*/  @!P0 BRA `(.L_x_151) ;  /* 0xfffffffc00f08947 */ /* 0x008fea000383ffff */
[----:B------:R-:W-:Y:S05]  /*b010*/  BRA `(.L_x_152) ;  /* 0xffffff8c00807947 */ /* 0x000fea000383ffff */
.L_x_76:
[----:B------:R-:W-:-:S07]  /*b020*/  MOV R3, UR5 ;  /* 0x0000000500037c02 */ /* 0x000fce0008000f00 */
.L_x_153:
[----:B--2---:R2:W3:Y:S02]  /*b030*/  SYNCS.PHASECHK.TRANS64.TRYWAIT P0, [R3+URZ], R2 ;  /* 0x00000002030075a7 */ /* 0x0044e400080011ff */
[----:B---3--:R-:W-:Y:S05]  /*b040*/  @!P0 NANOSLEEP.SYNCS 0x989680 ;  /* 0x009896800000895d */ /* 0x008fea0003900000 */
[----:B------:R-:W3:Y:S02]  /*b050*/  @!P0 SYNCS.PHASECHK.TRANS64 P0, [R3+URZ], R2 ;  /* 0x00000002030085a7 */ /* 0x000ee400080010ff */
[----:B---3--:R-:W-:Y:S05]  /*b060*/  @!P0 BRA `(.L_x_153) ;  /* 0xfffffffc00f08947 */ /* 0x008fea000383ffff */
[----:B------:R-:W-:Y:S05]  /*b070*/  BRA `(.L_x_154) ;  /* 0xffffff8c008c7947 */ /* 0x000fea000383ffff */
.L_x_77:
[----:B--2---:R-:W-:-:S07]  /*b080*/  MOV R2, UR4 ;  /* 0x0000000400027c02 */ /* 0x004fce0008000f00 */
.L_x_155:
[----:B--2---:R2:W3:Y:S02]  /*b090*/  SYNCS.PHASECHK.TRANS64.TRYWAIT P0, [R2+URZ], R0 ;  /* 0x00000000020075a7 */ /* 0x0044e400080011ff */
[----:B---3--:R-:W-:Y:S05]  /*b0a0*/  @!P0 NANOSLEEP.SYNCS 0x989680 ;  /* 0x009896800000895d */ /* 0x008fea0003900000 */
[----:B------:R-:W3:Y:S02]  /*b0b0*/  @!P0 SYNCS.PHASECHK.TRANS64 P0, [R2+URZ], R0 ;  /* 0x00000000020085a7 */ /* 0x000ee400080010ff */
[----:B---3--:R-:W-:Y:S05]  /*b0c0*/  @!P0 BRA `(.L_x_155) ;  /* 0xfffffffc00f08947 */ /* 0x008fea000383ffff */
[----:B------:R-:W-:Y:S05]  /*b0d0*/  BRA `(.L_x_156) ;  /* 0xffffff8c00987947 */ /* 0x000fea000383ffff */
.L_x_82:
[----:B--2---:R2:W3:Y:S02]  /*b0e0*/  SYNCS.PHASECHK.TRANS64.TRYWAIT P0, [R2+URZ+0xc0], R0 ;  /* 0x0000c000020075a7 */ /* 0x0044e400080011ff */
[----:B---3--:R-:W-:Y:S05]  /*b0f0*/  @!P0 NANOSLEEP.SYNCS 0x989680 ;  /* 0x009896800000895d */ /* 0x008fea0003900000 */
[----:B------:R-:W3:Y:S02]  /*b100*/  @!P0 SYNCS.PHASECHK.TRANS64 P0, [R2+URZ+0xc0], R0 ;  /* 0x0000c000020085a7 */ /* 0x000ee400080010ff */
[----:B---3--:R-:W-:Y:S05]  /*b110*/  @!P0 BRA `(.L_x_82) ;  /* 0xfffffffc00f08947 */ /* 0x008fea000383ffff */
[----:B------:R-:W-:Y:S05]  /*b120*/  BRA `(.L_x_157) ;  /* 0xffffff9000c07947 */ /* 0x000fea000383ffff */
.L_x_85:
[----:B------:R-:W-:Y:S07]  /*b130*/  MOV R2, UR29 ;  /* 0x0000001d00027c02 */ /* 0x000fee0008000f00 */
.L_x_158:
[----:B--2---:R2:W3:Y:S02]  /*b140*/  SYNCS.PHASECHK.TRANS64.TRYWAIT P1, [R2+URZ+0xb8], R0 ;  /* 0x0000b800020075a7 */ /* 0x0044e400080211ff */
[----:B---3--:R-:W-:Y:S05]  /*b150*/  @!P1 NANOSLEEP.SYNCS 0x989680 ;  /* 0x009896800000995d */ /* 0x008fea0003900000 */
[----:B------:R-:W3:Y:S02]  /*b160*/  @!P1 SYNCS.PHASECHK.TRANS64 P1, [R2+URZ+0xb8], R0 ;  /* 0x0000b800020095a7 */ /* 0x000ee400080210ff */
[----:B---3--:R-:W-:Y:S05]  /*b170*/  @!P1 BRA `(.L_x_158) ;  /* 0xfffffffc00f09947 */ /* 0x008fea000383ffff */
[----:B------:R-:W-:Y:S05]  /*b180*/  BRA `(.L_x_84) ;  /* 0xffffff9800347947 */ /* 0x000fea000383ffff */
.L_x_88:
[----:B------:R-:W-:Y:S07]  /*b190*/  MOV R2, UR29 ;  /* 0x0000001d00027c02 */ /* 0x000fee0008000f00 */
.L_x_159:
[----:B--2---:R2:W3:Y:S02]  /*b1a0*/  SYNCS.PHASECHK.TRANS64.TRYWAIT P0, [R2+URZ+0xa8], R4 ;  /* 0x0000a804020075a7 */ /* 0x0044e400080011ff */
[----:B---3--:R-:W-:Y:S05]  /*b1b0*/  @!P0 NANOSLEEP.SYNCS 0x989680 ;  /* 0x009896800000895d */ /* 0x008fea0003900000 */
[----:B------:R-:W3:Y:S02]  /*b1c0*/  @!P0 SYNCS.PHASECHK.TRANS64 P0, [R2+URZ+0xa8], R4 ;  /* 0x0000a804020085a7 */ /* 0x000ee400080010ff */
[----:B---3--:R-:W-:Y:S05]  /*b1d0*/  @!P0 BRA `(.L_x_159) ;  /* 0xfffffffc00f08947 */ /* 0x008fea000383ffff */
[----:B------:R-:W-:Y:S05]  /*b1e0*/  BRA `(.L_x_160) ;  /* 0xffffff98008c7947 */ /* 0x000fea000383ffff */
.L_x_91:
[----:B------:R-:W-:Y:S07]  /*b1f0*/  MOV R2, UR4 ;  /* 0x0000000400027c02 */ /* 0x000fee0008000f00 */
.L_x_161:
[----:B-1----:R1:W2:Y:S02]  /*b200*/  SYNCS.PHASECHK.TRANS64.TRYWAIT P0, [R2+URZ+0xc0], R0 ;  /* 0x0000c000020075a7 */ /* 0x0022a400080011ff */
[----:B--2---:R-:W-:Y:S05]  /*b210*/  @!P0 NANOSLEEP.SYNCS 0x989680 ;  /* 0x009896800000895d */ /* 0x004fea0003900000 */
[----:B------:R-:W2:Y:S02]  /*b220*/  @!P0 SYNCS.PHASECHK.TRANS64 P0, [R2+URZ+0xc0], R0 ;  /* 0x0000c000020085a7 */ /* 0x000ea400080010ff */
[----:B--2---:R-:W-:Y:S05]  /*b230*/  @!P0 BRA `(.L_x_161) ;  /* 0xfffffffc00f08947 */ /* 0x004fea000383ffff */
[----:B------:R-:W-:Y:S05]  /*b240*/  BRA `(.L_x_162) ;  /* 0xffffffa000ec7947 */ /* 0x000fea000383ffff */
.L_x_97:
[----:B------:R-:W-:Y:S07]  /*b250*/  MOV R2, UR16 ;  /* 0x0000001000027c02 */ /* 0x000fee0008000f00 */
.L_x_163:
[----:B-1----:R1:W3:Y:S02]  /*b260*/  SYNCS.PHASECHK.TRANS64.TRYWAIT P2, [R2+URZ+0xa0], R0 ;  /* 0x0000a000020075a7 */ /* 0x0022e400080411ff */
[----:B---3--:R-:W-:Y:S05]  /*b270*/  @!P2 NANOSLEEP.SYNCS 0x989680 ;  /* 0x009896800000a95d */ /* 0x008fea0003900000 */
[----:B------:R-:W3:Y:S02]  /*b280*/  @!P2 SYNCS.PHASECHK.TRANS64 P2, [R2+URZ+0xa0], R0 ;  /* 0x0000a0000200a5a7 */ /* 0x000ee400080410ff */
[----:B---3--:R-:W-:Y:S05]  /*b290*/  @!P2 BRA `(.L_x_163) ;  /* 0xfffffffc00f0a947 */ /* 0x008fea000383ffff */
[----:B------:R-:W-:Y:S05]  /*b2a0*/  BRA `(.L_x_96) ;  /* 0xffffffb000487947 */ /* 0x000fea000383ffff */
.L_x_99:
[----:B-1----:R-:W-:Y:S07]  /*b2b0*/  MOV R0, UR5 ;  /* 0x0000000500007c02 */ /* 0x002fee0008000f00 */
.L_x_164:
[----:B-1----:R1:W4:Y:S02]  /*b2c0*/  SYNCS.PHASECHK.TRANS64.TRYWAIT P0, [R0+URZ+0xe0], R4 ;  /* 0x0000e004000075a7 */ /* 0x00232400080011ff */
[----:B----4-:R-:W-:Y:S05]  /*b2d0*/  @!P0 NANOSLEEP.SYNCS 0x989680 ;  /* 0x009896800000895d */ /* 0x010fea0003900000 */
[----:B------:R-:W4:Y:S02]  /*b2e0*/  @!P0 SYNCS.PHASECHK.TRANS64 P0, [R0+URZ+0xe0], R4 ;  /* 0x0000e004000085a7 */ /* 0x000f2400080010ff */
[----:B----4-:R-:W-:Y:S05]  /*b2f0*/  @!P0 BRA `(.L_x_164) ;  /* 0xfffffffc00f08947 */ /* 0x010fea000383ffff */
[----:B------:R-:W-:Y:S05]  /*b300*/  BRA `(.L_x_98) ;  /* 0xffffffb400487947 */ /* 0x000fea000383ffff */
        .weak           $__internal_0_$__cuda_sm10x_tcgen05_guardrail_trap_col_being_dealloced_not_returned_by_alloc
        .type           $__internal_0_$__cuda_sm10x_tcgen05_guardrail_trap_col_being_dealloced_not_returned_by_alloc,@function
        .size           $__internal_0_$__cuda_sm10x_tcgen05_guardrail_trap_col_being_dealloced_not_returned_by_alloc,($__internal_1_$__cuda_sm10x_tcgen05_guardrail_trap_phase_invalid_during_alloc - $__internal_0_$__cuda_sm10x_tcgen05_guardrail_trap_col_being_dealloced_not_returned_by_alloc)
$__internal_0_$__cuda_sm10x_tcgen05_guardrail_trap_col_being_dealloced_not_returned_by_alloc:
[----:B------:R-:W-:Y:S05]  /*b310*/  BPT.TRAP 0x1 ;  /* 0x000000040000795c */ /* 0x000fea0000300000 */
[----:B------:R-:W-:-:S04]  /*b320*/  HFMA2 R3, -RZ, RZ, 0, 0 ;  /* 0x00000000ff037431 */ /* 0x000fc800000001ff */
[----:B------:R-:W-:Y:S05]  /*b330*/  RET.REL.NODEC R2 `(_ZN7cutlass13device_kernelINS_4gemm6kernel13GemmUniversalIN4cute5tupleIJiiiiEEENS1_10collective13CollectiveMmaINS1_35MainloopSm100TmaUmmaWarpSpecializedILi10ELi2ELi4ENS5_IJNS4_1CILi2EEENSA_ILi1EEESC_EEEEENS5_IJNSA_ILi64EEENSA_ILi240EEESF_EEEaNS5_IJlSC_lEEEaSI_NS4_8TiledMMAINS4_8MMA_AtomIJNS4_15SM100_MMA_S8_SSIaaiLi64ELi240ELNS4_4UMMA5MajorE0ELSN_0ELNSM_8SaturateE0EEEEEENS4_6LayoutINS5_IJSC_SC_SC_EEENS5_IJNSA_ILi0EEEST_ST_EEEEENS5_IJNS4_10UnderscoreESW_SW_EEEEENS4_13SM90_TMA_LOADENS4_14ComposedLayoutINS4_7SwizzleILi2ELi4ELi3EEENS4_18smem_ptr_flag_bitsILi8EEENSR_INS5_IJNSA_ILi8EEESF_EEENS5_IJSF_SC_EEEEEEEvNS4_8identityENS4_23SM90_TMA_LOAD_MULTICASTES19_vS1A_EENS_8epilogue10collective18CollectiveEpilogueINS1D_23Sm100TmaWarpSpecializedILi1ELi1ELi120ELb0ELb0EEEJSH_NS5_IJNSR_ISF_SC_EENSR_ISG_SC_EEEEEaSI_aSI_NS1D_6fusion15FusionCallbacksIS1H_NS1L_17LinearCombinationIaiaiLNS_15FloatRoundStyleE2EEESH_S1K_JEEENS4_5SM1004TMEM4LOAD25SM100_TMEM_LOAD_16dp32b8xESZ_NS10_INS11_ILi0ELi4ELi3EEES14_NSR_INS5_IJS15_NSA_ILi16EEEEEENS5_IJS1W_SC_EEEEEEENS4_39AutoVectorizingCopyWithAssumedAlignmentILi128EEENS4_14SM90_TMA_STOREES20_S22_S22_EEEvvEEEEvNT_6ParamsE) ;  /* 0xffffff4c02307950 */ /* 0x000fea0003c3ffff */
        .weak           $__internal_1_$__cuda_sm10x_tcgen05_guardrail_trap_phase_invalid_during_alloc
        .type           $__internal_1_$__cuda_sm10x_tcgen05_guardrail_trap_phase_invalid_during_alloc,@function
        .size           $__internal_1_$__cuda_sm10x_tcgen05_guardrail_trap_phase_invalid_during_alloc,($__internal_2_$__cuda_sm10x_tcgen05_guardrail_trap_unallocated_columns_being_dealloced - $__internal_1_$__cuda_sm10x_tcgen05_guardrail_trap_phase_invalid_during_alloc)
$__internal_1_$__cuda_sm10x_tcgen05_guardrail_trap_phase_invalid_during_alloc:
[----:B------:R-:W-:Y:S05]  /*b340*/  BPT.TRAP 0x1 ;  /* 0x000000040000795c */ /* 0x000fea0000300000 */
[----:B------:R-:W-:-:S04]  /*b350*/  MOV R5, 0x0 ;  /* 0x0000000000057802 */ /* 0x000fc80000000f00 */
[----:B------:R-:W-:Y:S05]  /*b360*/  RET.REL.NODEC R4 `(_ZN7cutlass13device_kernelINS_4gemm6kernel13GemmUniversalIN4cute5tupleIJiiiiEEENS1_10collective13CollectiveMmaINS1_35MainloopSm100TmaUmmaWarpSpecializedILi10ELi2ELi4ENS5_IJNS4_1CILi2EEENSA_ILi1EEESC_EEEEENS5_IJNSA_ILi64EEENSA_ILi240EEESF_EEEaNS5_IJlSC_lEEEaSI_NS4_8TiledMMAINS4_8MMA_AtomIJNS4_15SM100_MMA_S8_SSIaaiLi64ELi240ELNS4_4UMMA5MajorE0ELSN_0ELNSM_8SaturateE0EEEEEENS4_6LayoutINS5_IJSC_SC_SC_EEENS5_IJNSA_ILi0EEEST_ST_EEEEENS5_IJNS4_10UnderscoreESW_SW_EEEEENS4_13SM90_TMA_LOADENS4_14ComposedLayoutINS4_7SwizzleILi2ELi4ELi3EEENS4_18smem_ptr_flag_bitsILi8EEENSR_INS5_IJNSA_ILi8EEESF_EEENS5_IJSF_SC_EEEEEEEvNS4_8identityENS4_23SM90_TMA_LOAD_MULTICASTES19_vS1A_EENS_8epilogue10collective18CollectiveEpilogueINS1D_23Sm100TmaWarpSpecializedILi1ELi1ELi120ELb0ELb0EEEJSH_NS5_IJNSR_ISF_SC_EENSR_ISG_SC_EEEEEaSI_aSI_NS1D_6fusion15FusionCallbacksIS1H_NS1L_17LinearCombinationIaiaiLNS_15FloatRoundStyleE2EEESH_S1K_JEEENS4_5SM1004TMEM4LOAD25SM100_TMEM_LOAD_16dp32b8xESZ_NS10_INS11_ILi0ELi4ELi3EEES14_NSR_INS5_IJS15_NSA_ILi16EEEEEENS5_IJS1W_SC_EEEEEEENS4_39AutoVectorizingCopyWithAssumedAlignmentILi128EEENS4_14SM90_TMA_STOREES20_S22_S22_EEEvvEEEEvNT_6ParamsE) ;  /* 0xffffff4c04247950 */ /* 0x000fea0003c3ffff */
        .weak           $__internal_2_$__cuda_sm10x_tcgen05_guardrail_trap_unallocated_columns_being_dealloced
        .type           $__internal_2_$__cuda_sm10x_tcgen05_guardrail_trap_unallocated_columns_being_dealloced,@function
        .size           $__internal_2_$__cuda_sm10x_tcgen05_guardrail_trap_unallocated_columns_being_dealloced,(.L_x_166 - $__internal_2_$__cuda_sm10x_tcgen05_guardrail_trap_unallocated_columns_being_dealloced)
$__internal_2_$__cuda_sm10x_tcgen05_guardrail_trap_unallocated_columns_being_dealloced:
[----:B------:R-:W-:Y:S05]  /*b370*/  BPT.TRAP 0x1 ;  /* 0x000000040000795c */ /* 0x000fea0000300000 */
[----:B------:R-:W-:-:S04]  /*b380*/  HFMA2 R3, -RZ, RZ, 0, 0 ;  /* 0x00000000ff037431 */ /* 0x000fc800000001ff */
[----:B------:R-:W-:Y:S05]  /*b390*/  RET.REL.NODEC R2 `(_ZN7cutlass13device_kernelINS_4gemm6kernel13GemmUniversalIN4cute5tupleIJiiiiEEENS1_10collective13CollectiveMmaINS1_35MainloopSm100TmaUmmaWarpSpecializedILi10ELi2ELi4ENS5_IJNS4_1CILi2EEENSA_ILi1EEESC_EEEEENS5_IJNSA_ILi64EEENSA_ILi240EEESF_EEEaNS5_IJlSC_lEEEaSI_NS4_8TiledMMAINS4_8MMA_AtomIJNS4_15SM100_MMA_S8_SSIaaiLi64ELi240ELNS4_4UMMA5MajorE0ELSN_0ELNSM_8SaturateE0EEEEEENS4_6LayoutINS5_IJSC_SC_SC_EEENS5_IJNSA_ILi0EEEST_ST_EEEEENS5_IJNS4_10UnderscoreESW_SW_EEEEENS4_13SM90_TMA_LOADENS4_14ComposedLayoutINS4_7SwizzleILi2ELi4ELi3EEENS4_18smem_ptr_flag_bitsILi8EEENSR_INS5_IJNSA_ILi8EEESF_EEENS5_IJSF_SC_EEEEEEEvNS4_8identityENS4_23SM90_TMA_LOAD_MULTICASTES19_vS1A_EENS_8epilogue10collective18CollectiveEpilogueINS1D_23Sm100TmaWarpSpecializedILi1ELi1ELi120ELb0ELb0EEEJSH_NS5_IJNSR_ISF_SC_EENSR_ISG_SC_EEEEEaSI_aSI_NS1D_6fusion15FusionCallbacksIS1H_NS1L_17LinearCombinationIaiaiLNS_15FloatRoundStyleE2EEESH_S1K_JEEENS4_5SM1004TMEM4LOAD25SM100_TMEM_LOAD_16dp32b8xESZ_NS10_INS11_ILi0ELi4ELi3EEES14_NSR_INS5_IJS15_NSA_ILi16EEEEEENS5_IJS1W_SC_EEEEEEENS4_39AutoVectorizingCopyWithAssumedAlignmentILi128EEENS4_14SM90_TMA_STOREES20_S22_S22_EEEvvEEEEvNT_6ParamsE) ;  /* 0xffffff4c02187950 */ /* 0x000fea0003c3ffff */
.L_x_165:
[----:B------:R-:W-:-:S00]  /*b3a0*/  BRA `(.L_x_165) ;  /* 0xfffffffc00fc7947 */ /* 0x000fc0000383ffff */
[----:B------:R-:W-:-:S00]  /*b3b0*/  NOP ;  /* 0x0000000000007918 */ /* 0x000fc00000000000 */
        /* <DEDUP_REMOVED lines=12> */
.L_x_166:


//--------------------- .nv.global.init           --------------------------
	.section	.nv.global.init,"aw",@progbits
.nv.global.init:
	.type		$str$26,@object
	.size		$str$26,($str$25 - $str$26)
$str$26:
        /*0000*/ 	.byte	0x2f, 0x74, 0x6d, 0x70, 0x2f, 0x63, 0x75, 0x74, 0x6c, 0x61, 0x73, 0x73, 0x5f, 0x73, 0x77, 0x65
        /*0010*/ 	.byte	0x65, 0x70, 0x5f, 0x73, 0x72, 0x63, 0x2f, 0x69, 0x6e, 0x63, 0x6c, 0x75, 0x64, 0x65, 0x2f, 0x63
        /*0020*/ 	.byte	0x75, 0x74, 0x65, 0x2f, 0x61, 0x74, 0x6f, 0x6d, 0x2f, 0x63, 0x6f, 0x70, 0x79, 0x5f, 0x74, 0x72
        /*0030*/ 	.byte	0x61, 0x69, 0x74, 0x73, 0x5f, 0x73, 0x6d, 0x31, 0x30, 0x30, 0x2e, 0x68, 0x70, 0x70, 0x00
	.type		$str$25,@object
	.size		$str$25,(__unnamed_1 - $str$25)
$str$25:
        /*003f*/ 	.byte	0x28, 0x28, 0x75, 0x69, 0x6e, 0x74, 0x33, 0x32, 0x5f, 0x74, 0x28, 0x74, 0x68, 0x72, 0x65, 0x61
        /*004f*/ 	.byte	0x64, 0x49, 0x64, 0x78, 0x2e, 0x78, 0x29, 0x20, 0x2f, 0x20, 0x33, 0x32, 0x29, 0x20, 0x25, 0x20
        /*005f*/ 	.byte	0x34, 0x29, 0x20, 0x3d, 0x3d, 0x20, 0x28, 0x28, 0x28, 0x74, 0x6d, 0x65, 0x6d, 0x5f, 0x61, 0x64
        /*006f*/ 	.byte	0x64, 0x72, 0x20, 0x3e, 0x3e, 0x20, 0x31, 0x36, 0x29, 0x20, 0x2f, 0x20, 0x33, 0x32, 0x29, 0x20
        /*007f*/ 	.byte	0x25, 0x20, 0x34, 0x29, 0x00
	.type		__unnamed_1,@object
	.size		__unnamed_1,(.L_1 - __unnamed_1)
__unnamed_1:
        /* <DEDUP_REMOVED lines=37> */
        /*02d4*/ 	.byte	0x3a, 0x3a, 0x43, 0x3c, 0x30, 0x3e, 0x3e, 0x3e, 0x3e, 0x5d, 0x00
.L_1:


//--------------------- .nv.shared._ZN7cutlass13device_kernelINS_4gemm6kernel13GemmUniversalIN4cute5tupleIJiiiiEEENS1_10collective13CollectiveMmaINS1_35MainloopSm100TmaUmmaWarpSpecializedILi10ELi2ELi4ENS5_IJNS4_1CILi2EEENSA_ILi1EEESC_EEEEENS5_IJNSA_ILi64EEENSA_ILi240EEESF_EEEaNS5_IJlSC_lEEEaSI_NS4_8TiledMMAINS4_8MMA_AtomIJNS4_15SM100_MMA_S8_SSIaaiLi64ELi240ELNS4_4UMMA5MajorE0ELSN_0ELNSM_8SaturateE0EEEEEENS4_6LayoutINS5_IJSC_SC_SC_EEENS5_IJNSA_ILi0EEEST_ST_EEEEENS5_IJNS4_10UnderscoreESW_SW_EEEEENS4_13SM90_TMA_LOADENS4_14ComposedLayoutINS4_7SwizzleILi2ELi4ELi3EEENS4_18smem_ptr_flag_bitsILi8EEENSR_INS5_IJNSA_ILi8EEESF_EEENS5_IJSF_SC_EEEEEEEvNS4_8identityENS4_23SM90_TMA_LOAD_MULTICASTES19_vS1A_EENS_8epilogue10collective18CollectiveEpilogueINS1D_23Sm100TmaWarpSpecializedILi1ELi1ELi120ELb0ELb0EEEJSH_NS5_IJNSR_ISF_SC_EENSR_ISG_SC_EEEEEaSI_aSI_NS1D_6fusion15FusionCallbacksIS1H_NS1L_17LinearCombinationIaiaiLNS_15FloatRoundStyleE2EEESH_S1K_JEEENS4_5SM1004TMEM4LOAD25SM100_TMEM_LOAD_16dp32b8xESZ_NS10_INS11_ILi0ELi4ELi3EEES14_NSR_INS5_IJS15_NSA_ILi16EEEEEENS5_IJS1W_SC_EEEEEEENS4_39AutoVectorizingCopyWithAssumedAlignmentILi128EEENS4_14SM90_TMA_STOREES20_S22_S22_EEEvvEEEEvNT_6ParamsE --------------------------
	.section	.nv.shared._ZN7cutlass13device_kernelINS_4gemm6kernel13GemmUniversalIN4cute5tupleIJiiiiEEENS1_10collective13CollectiveMmaINS1_35MainloopSm100TmaUmmaWarpSpecializedILi10ELi2ELi4ENS5_IJNS4_1CILi2EEENSA_ILi1EEESC_EEEEENS5_IJNSA_ILi64EEENSA_ILi240EEESF_EEEaNS5_IJlSC_lEEEaSI_NS4_8TiledMMAINS4_8MMA_AtomIJNS4_15SM100_MMA_S8_SSIaaiLi64ELi240ELNS4_4UMMA5MajorE0ELSN_0ELNSM_8SaturateE0EEEEEENS4_6LayoutINS5_IJSC_SC_SC_EEENS5_IJNSA_ILi0EEEST_ST_EEEEENS5_IJNS4_10UnderscoreESW_SW_EEEEENS4_13SM90_TMA_LOADENS4_14ComposedLayoutINS4_7SwizzleILi2ELi4ELi3EEENS4_18smem_ptr_flag_bitsILi8EEENSR_INS5_IJNSA_ILi8EEESF_EEENS5_IJSF_SC_EEEEEEEvNS4_8identityENS4_23SM90_TMA_LOAD_MULTICASTES19_vS1A_EENS_8epilogue10collective18CollectiveEpilogueINS1D_23Sm100TmaWarpSpecializedILi1ELi1ELi120ELb0ELb0EEEJSH_NS5_IJNSR_ISF_SC_EENSR_ISG_SC_EEEEEaSI_aSI_NS1D_6fusion15FusionCallbacksIS1H_NS1L_17LinearCombinationIaiaiLNS_15FloatRoundStyleE2EEESH_S1K_JEEENS4_5SM1004TMEM4LOAD25SM100_TMEM_LOAD_16dp32b8xESZ_NS10_INS11_ILi0ELi4ELi3EEES14_NSR_INS5_IJS15_NSA_ILi16EEEEEENS5_IJS1W_SC_EEEEEEENS4_39AutoVectorizingCopyWithAssumedAlignmentILi128EEENS4_14SM90_TMA_STOREES20_S22_S22_EEEvvEEEEvNT_6ParamsE,"aw",@nobits
	.sectionflags	@""
	.align	16
	.zero		1024


//--------------------- .nv.shared.reserved.0     --------------------------
	.section	.nv.shared.reserved.0,"aw",@nobits
	.weak		__nv_reservedSMEM_offset_0_alias
	.size		__nv_reservedSMEM_offset_0_alias, 0, 64
	.other		__nv_reservedSMEM_offset_0_alias,@"STO_CUDA_RESERVED_SHARED STV_DEFAULT"
__nv_reservedSMEM_offset_0_alias:
	.zero		0
.nv.shared.reserved.0:
	.zero		64
	.weak		__nv_reservedSMEM_tcgen05_partition
	.type		__nv_reservedSMEM_tcgen05_partition,@object
	.size		__nv_reservedSMEM_tcgen05_partition,(.L_0 - __nv_reservedSMEM_tcgen05_partition)
__nv_reservedSMEM_tcgen05_partition:
	.zero		32
.L_0:


//--------------------- .nv.global                --------------------------
	.section	.nv.global,"aw",@nobits
.nv.global:
	.type		_ZN40_INTERNAL_6ef5c119_4_k_cu_20f77b0e_357474cute1_E,@object
	.size		_ZN40_INTERNAL_6ef5c119_4_k_cu_20f77b0e_357474cute1_E,(_ZN40_INTERNAL_6ef5c119_4_k_cu_20f77b0e_357474cuda3std3__45__cpo6cbeginE - _ZN40_INTERNAL_6ef5c119_4_k_cu_20f77b0e_357474cute1_E)
_ZN40_INTERNAL_6ef5c119_4_k_cu_20f77b0e_357474cute1_E:
	.zero		1
	.type		_ZN40_INTERNAL_6ef5c119_4_k_cu_20f77b0e_357474cuda3std3__45__cpo6cbeginE,@object
	.size		_ZN40_INTERNAL_6ef5c119_4_k_cu_20f77b0e_357474cuda3std3__45__cpo6cbeginE,(_ZN40_INTERNAL_6ef5c119_4_k_cu_20f77b0e_357474cuda3std3__48in_placeE - _ZN40_INTERNAL_6ef5c119_4_k_cu_20f77b0e_357474cuda3std3__45__cpo6cbeginE)
_ZN40_INTERNAL_6ef5c119_4_k_cu_20f77b0e_357474cuda3std3__45__cpo6cbeginE:
	.zero		1
	.type		_ZN40_INTERNAL_6ef5c119_4_k_cu_20f77b0e_357474cuda3std3__48in_placeE,@object
	.size		_ZN40_INTERNAL_6ef5c119_4_k_cu_20f77b0e_357474cuda3std3__48in_placeE,(_ZN40_INTERNAL_6ef5c119_4_k_cu_20f77b0e_357474cuda3std6ranges3__45__cpo9iter_moveE - _ZN40_INTERNAL_6ef5c119_4_k_cu_20f77b0e_357474cuda3std3__48in_placeE)
_ZN40_INTERNAL_6ef5c119_4_k_cu_20f77b0e_357474cuda3std3__48in_placeE:
	.zero		1
	.type		_ZN40_INTERNAL_6ef5c119_4_k_cu_20f77b0e_357474cuda3std6ranges3__45__cpo9iter_moveE,@object
	.size		_ZN40_INTERNAL_6ef5c119_4_k_cu_20f77b0e_357474cuda3std6ranges3__45__cpo9iter_moveE,(_ZN40_INTERNAL_6ef5c119_4_k_cu_20f77b0e_357474cuda3std3__45__cpo5beginE - _ZN40_INTERNAL_6ef5c119_4_k_cu_20f77b0e_357474cuda3std6ranges3__45__cpo9iter_moveE)
_ZN40_INTERNAL_6ef5c119_4_k_cu_20f77b0e_357474cuda3std6ranges3__45__cpo9iter_moveE:
	.zero		1
	.type		_ZN40_INTERNAL_6ef5c119_4_k_cu_20f77b0e_357474cuda3std3__45__cpo5beginE,@object
	.size		_ZN40_INTERNAL_6ef5c119_4_k_cu_20f77b0e_357474cuda3std3__45__cpo5beginE,(_ZN40_INTERNAL_6ef5c119_4_k_cu_20f77b0e_357474cuda3std3__442_GLOBAL__N__6ef5c119_4_k_cu_20f77b0e_357476ignoreE - _ZN40_INTERNAL_6ef5c119_4_k_cu_20f77b0e_357474cuda3std3__45__cpo5beginE)
_ZN40_INTERNAL_6ef5c119_4_k_cu_20f77b0e_357474cuda3std3__45__cpo5beginE:
	.zero		1
	.type		_ZN40_INTERNAL_6ef5c119_4_k_cu_20f77b0e_357474cuda3std3__442_GLOBAL__N__6ef5c119_4_k_cu_20f77b0e_357476ignoreE,@object
	.size		_ZN40_INTERNAL_6ef5c119_4_k_cu_20f77b0e_357474cuda3std3__442_GLOBAL__N__6ef5c119_4_k_cu_20f77b0e_357476ignoreE,(_ZN40_INTERNAL_6ef5c119_4_k_cu_20f77b0e_357474cute7productE - _ZN40_INTERNAL_6ef5c119_4_k_cu_20f77b0e_357474cuda3std3__442_GLOBAL__N__6ef5c119_4_k_cu_20f77b0e_357476ignoreE)
_ZN40_INTERNAL_6ef5c119_4_k_cu_20f77b0e_357474cuda3std3__442_GLOBAL__N__6ef5c119_4_k_cu_20f77b0e_357476ignoreE:
	.zero		1
	.type		_ZN40_INTERNAL_6ef5c119_4_k_cu_20f77b0e_357474cute7productE,@object
	.size		_ZN40_INTERNAL_6ef5c119_4_k_cu_20f77b0e_357474cute7productE,(_ZN40_INTERNAL_6ef5c119_4_k_cu_20f77b0e_357474cuda3std3__45__cpo3endE - _ZN40_INTERNAL_6ef5c119_4_k_cu_20f77b0e_357474cute7productE)
_ZN40_INTERNAL_6ef5c119_4_k_cu_20f77b0e_357474cute7productE:
	.zero		1
	.type		_ZN40_INTERNAL_6ef5c119_4_k_cu_20f77b0e_357474cuda3std3__45__cpo3endE,@object
	.size		_ZN40_INTERNAL_6ef5c119_4_k_cu_20f77b0e_357474cuda3std3__45__cpo3endE,(_ZN40_INTERNAL_6ef5c119_4_k_cu_20f77b0e_357474cuda3std3__419piecewise_constructE - _ZN40_INTERNAL_6ef5c119_4_k_cu_20f77b0e_357474cuda3std3__45__cpo3endE)
_ZN40_INTERNAL_6ef5c119_4_k_cu_20f77b0e_357474cuda3std3__45__cpo3endE:
	.zero		1
	.type		_ZN40_INTERNAL_6ef5c119_4_k_cu_20f77b0e_357474cuda3std3__419piecewise_constructE,@object
	.size		_ZN40_INTERNAL_6ef5c119_4_k_cu_20f77b0e_357474cuda3std3__419piecewise_constructE,(_ZN40_INTERNAL_6ef5c119_4_k_cu_20f77b0e_357474cuda3std3__45__cpo4cendE - _ZN40_INTERNAL_6ef5c119_4_k_cu_20f77b0e_357474cuda3std3__419piecewise_constructE)
_ZN40_INTERNAL_6ef5c119_4_k_cu_20f77b0e_357474cuda3std3__419piecewise_constructE:
	.zero		1
	.type		_ZN40_INTERNAL_6ef5c119_4_k_cu_20f77b0e_357474cuda3std3__45__cpo4cendE,@object
	.size		_ZN40_INTERNAL_6ef5c119_4_k_cu_20f77b0e_357474cuda3std3__45__cpo4cendE,(_ZN40_INTERNAL_6ef5c119_4_k_cu_20f77b0e_357474cuda3std6ranges3__45__cpo4swapE - _ZN40_INTERNAL_6ef5c119_4_k_cu_20f77b0e_357474cuda3std3__45__cpo4cendE)
_ZN40_INTERNAL_6ef5c119_4_k_cu_20f77b0e_357474cuda3std3__45__cpo4cendE:
	.zero		1
	.type		_ZN40_INTERNAL_6ef5c119_4_k_cu_20f77b0e_357474cuda3std6ranges3__45__cpo4swapE,@object
	.size		_ZN40_INTERNAL_6ef5c119_4_k_cu_20f77b0e_357474cuda3std6ranges3__45__cpo4swapE,(.L_9 - _ZN40_INTERNAL_6ef5c119_4_k_cu_20f77b0e_357474cuda3std6ranges3__45__cpo4swapE)
_ZN40_INTERNAL_6ef5c119_4_k_cu_20f77b0e_357474cuda3std6ranges3__45__cpo4swapE:
	.zero		1
.L_9:


//--------------------- .nv.constant0._ZN7cutlass13device_kernelINS_4gemm6kernel13GemmUniversalIN4cute5tupleIJiiiiEEENS1_10collective13CollectiveMmaINS1_35MainloopSm100TmaUmmaWarpSpecializedILi10ELi2ELi4ENS5_IJNS4_1CILi2EEENSA_ILi1EEESC_EEEEENS5_IJNSA_ILi64EEENSA_ILi240EEESF_EEEaNS5_IJlSC_lEEEaSI_NS4_8TiledMMAINS4_8MMA_AtomIJNS4_15SM100_MMA_S8_SSIaaiLi64ELi240ELNS4_4UMMA5MajorE0ELSN_0ELNSM_8SaturateE0EEEEEENS4_6LayoutINS5_IJSC_SC_SC_EEENS5_IJNSA_ILi0EEEST_ST_EEEEENS5_IJNS4_10UnderscoreESW_SW_EEEEENS4_13SM90_TMA_LOADENS4_14ComposedLayoutINS4_7SwizzleILi2ELi4ELi3EEENS4_18smem_ptr_flag_bitsILi8EEENSR_INS5_IJNSA_ILi8EEESF_EEENS5_IJSF_SC_EEEEEEEvNS4_8identityENS4_23SM90_TMA_LOAD_MULTICASTES19_vS1A_EENS_8epilogue10collective18CollectiveEpilogueINS1D_23Sm100TmaWarpSpecializedILi1ELi1ELi120ELb0ELb0EEEJSH_NS5_IJNSR_ISF_SC_EENSR_ISG_SC_EEEEEaSI_aSI_NS1D_6fusion15FusionCallbacksIS1H_NS1L_17LinearCombinationIaiaiLNS_15FloatRoundStyleE2EEESH_S1K_JEEENS4_5SM1004TMEM4LOAD25SM100_TMEM_LOAD_16dp32b8xESZ_NS10_INS11_ILi0ELi4ELi3EEES14_NSR_INS5_IJS15_NSA_ILi16EEEEEENS5_IJS1W_SC_EEEEEEENS4_39AutoVectorizingCopyWithAssumedAlignmentILi128EEENS4_14SM90_TMA_STOREES20_S22_S22_EEEvvEEEEvNT_6ParamsE --------------------------
	.section	.nv.constant0._ZN7cutlass13device_kernelINS_4gemm6kernel13GemmUniversalIN4cute5tupleIJiiiiEEENS1_10collective13CollectiveMmaINS1_35MainloopSm100TmaUmmaWarpSpecializedILi10ELi2ELi4ENS5_IJNS4_1CILi2EEENSA_ILi1EEESC_EEEEENS5_IJNSA_ILi64EEENSA_ILi240EEESF_EEEaNS5_IJlSC_lEEEaSI_NS4_8TiledMMAINS4_8MMA_AtomIJNS4_15SM100_MMA_S8_SSIaaiLi64ELi240ELNS4_4UMMA5MajorE0ELSN_0ELNSM_8SaturateE0EEEEEENS4_6LayoutINS5_IJSC_SC_SC_EEENS5_IJNSA_ILi0EEEST_ST_EEEEENS5_IJNS4_10UnderscoreESW_SW_EEEEENS4_13SM90_TMA_LOADENS4_14ComposedLayoutINS4_7SwizzleILi2ELi4ELi3EEENS4_18smem_ptr_flag_bitsILi8EEENSR_INS5_IJNSA_ILi8EEESF_EEENS5_IJSF_SC_EEEEEEEvNS4_8identityENS4_23SM90_TMA_LOAD_MULTICASTES19_vS1A_EENS_8epilogue10collective18CollectiveEpilogueINS1D_23Sm100TmaWarpSpecializedILi1ELi1ELi120ELb0ELb0EEEJSH_NS5_IJNSR_ISF_SC_EENSR_ISG_SC_EEEEEaSI_aSI_NS1D_6fusion15FusionCallbacksIS1H_NS1L_17LinearCombinationIaiaiLNS_15FloatRoundStyleE2EEESH_S1K_JEEENS4_5SM1004TMEM4LOAD25SM100_TMEM_LOAD_16dp32b8xESZ_NS10_INS11_ILi0ELi4ELi3EEES14_NSR_INS5_IJS15_NSA_ILi16EEEEEENS5_IJS1W_SC_EEEEEEENS4_39AutoVectorizingCopyWithAssumedAlignmentILi128EEENS4_14SM90_TMA_STOREES20_S22_S22_EEEvvEEEEvNT_6ParamsE,"a",@progbits
	.sectionflags	@""
	.align	4
.nv.constant0._ZN7cutlass13device_kernelINS_4gemm6kernel13GemmUniversalIN4cute5tupleIJiiiiEEENS1_10collective13CollectiveMmaINS1_35MainloopSm100TmaUmmaWarpSpecializedILi10ELi2ELi4ENS5_IJNS4_1CILi2EEENSA_ILi1EEESC_EEEEENS5_IJNSA_ILi64EEENSA_ILi240EEESF_EEEaNS5_IJlSC_lEEEaSI_NS4_8TiledMMAINS4_8MMA_AtomIJNS4_15SM100_MMA_S8_SSIaaiLi64ELi240ELNS4_4UMMA5MajorE0ELSN_0ELNSM_8SaturateE0EEEEEENS4_6LayoutINS5_IJSC_SC_SC_EEENS5_IJNSA_ILi0EEEST_ST_EEEEENS5_IJNS4_10UnderscoreESW_SW_EEEEENS4_13SM90_TMA_LOADENS4_14ComposedLayoutINS4_7SwizzleILi2ELi4ELi3EEENS4_18smem_ptr_flag_bitsILi8EEENSR_INS5_IJNSA_ILi8EEESF_EEENS5_IJSF_SC_EEEEEEEvNS4_8identityENS4_23SM90_TMA_LOAD_MULTICASTES19_vS1A_EENS_8epilogue10collective18CollectiveEpilogueINS1D_23Sm100TmaWarpSpecializedILi1ELi1ELi120ELb0ELb0EEEJSH_NS5_IJNSR_ISF_SC_EENSR_ISG_SC_EEEEEaSI_aSI_NS1D_6fusion15FusionCallbacksIS1H_NS1L_17LinearCombinationIaiaiLNS_15FloatRoundStyleE2EEESH_S1K_JEEENS4_5SM1004TMEM4LOAD25SM100_TMEM_LOAD_16dp32b8xESZ_NS10_INS11_ILi0ELi4ELi3EEES14_NSR_INS5_IJS15_NSA_ILi16EEEEEENS5_IJS1W_SC_EEEEEEENS4_39AutoVectorizingCopyWithAssumedAlignmentILi128EEENS4_14SM90_TMA_STOREES20_S22_S22_EEEvvEEEEvNT_6ParamsE:
	.zero		2944


//--------------------- SYMBOLS --------------------------

	.type		.nv.reservedSmem.offset0,@object
	.size		.nv.reservedSmem.offset0,0x4
	.type		.nv.reservedSmem.cap,@object
	.size		.nv.reservedSmem.cap,0x4
	.type		__assertfail,@function
